//
// Generated by NVIDIA NVVM Compiler
//
// Compiler Build ID: CL-36424714
// Cuda compilation tools, release 13.0, V13.0.88
// Based on NVVM 20.0.0
//

.version 9.0
.target sm_100
.address_size 64

	// .globl	_Z7kernel16TensorIfLi4EES0_S0_
// _ZZ7kernel16TensorIfLi4EES0_S0_E14nvfuser_zero_s has been demoted
.extern .shared .align 16 .b8 array[];

.visible .entry _Z7kernel16TensorIfLi4EES0_S0_(
	.param .align 8 .b8 _Z7kernel16TensorIfLi4EES0_S0__param_0[40],
	.param .align 8 .b8 _Z7kernel16TensorIfLi4EES0_S0__param_1[40],
	.param .align 8 .b8 _Z7kernel16TensorIfLi4EES0_S0__param_2[40]
)
{
	.reg .pred 	%p<60>;
	.reg .b32 	%r<123>;
	.reg .b32 	%f<139>;
	.reg .b64 	%rd<31>;
	// demoted variable
	.shared .align 4 .u32 _ZZ7kernel16TensorIfLi4EES0_S0_E14nvfuser_zero_s;
	ld.param.v2.u32 	{%r2, %r1}, [_Z7kernel16TensorIfLi4EES0_S0__param_0+16];
	ld.param.v2.u32 	{%r4, %r3}, [_Z7kernel16TensorIfLi4EES0_S0__param_0+8];
	ld.param.u64 	%rd4, [_Z7kernel16TensorIfLi4EES0_S0__param_2];
	ld.param.u64 	%rd5, [_Z7kernel16TensorIfLi4EES0_S0__param_1];
	ld.param.u64 	%rd6, [_Z7kernel16TensorIfLi4EES0_S0__param_0];
	cvta.to.global.u64 	%rd1, %rd6;
	cvta.to.global.u64 	%rd2, %rd5;
	cvta.to.global.u64 	%rd3, %rd4;
	mov.u32 	%r5, %tid.x;
	setp.ne.s32 	%p2, %r5, 0;
	@%p2 bra 	$L__BB0_2;
	mov.b32 	%r36, 0;
	st.shared.u32 	[_ZZ7kernel16TensorIfLi4EES0_S0_E14nvfuser_zero_s], %r36;
$L__BB0_2:
	bar.sync 	0;
	atom.shared.min.s32 	%r37, [_ZZ7kernel16TensorIfLi4EES0_S0_E14nvfuser_zero_s], %r5;
	ld.shared.u32 	%r6, [_ZZ7kernel16TensorIfLi4EES0_S0_E14nvfuser_zero_s];
	mov.u32 	%r38, %ctaid.x;
	mov.u32 	%r7, %ntid.x;
	mad.lo.s32 	%r8, %r38, %r7, %r5;
	add.s32 	%r39, %r4, 1;
	shr.u32 	%r40, %r39, 31;
	add.s32 	%r41, %r39, %r40;
	shr.s32 	%r9, %r41, 1;
	mov.u32 	%r10, %tid.y;
	add.s32 	%r11, %r9, %r10;
	setp.ge.s32 	%p3, %r11, %r4;
	@%p3 bra 	$L__BB0_5;
	mul.lo.s32 	%r42, %r2, %r1;
	mul.lo.s32 	%r12, %r42, %r3;
	setp.ge.s32 	%p4, %r8, %r12;
	@%p4 bra 	$L__BB0_5;
	mul.lo.s32 	%r52, %r6, %r9;
	add.s32 	%r53, %r52, %r10;
	mad.lo.s32 	%r54, %r53, %r12, %r8;
	mul.wide.s32 	%rd15, %r54, 4;
	add.s64 	%rd16, %rd2, %rd15;
	ld.global.f32 	%f43, [%rd16];
	add.s32 	%r55, %r53, %r9;
	mad.lo.s32 	%r56, %r55, %r12, %r8;
	mul.wide.s32 	%rd17, %r56, 4;
	add.s64 	%rd18, %rd2, %rd17;
	ld.global.f32 	%f44, [%rd18];
	add.s32 	%r57, %r53, %r52;
	mad.lo.s32 	%r58, %r57, %r12, %r8;
	mul.wide.s32 	%rd19, %r58, 4;
	add.s64 	%rd20, %rd1, %rd19;
	ld.global.f32 	%f45, [%rd20];
	add.s32 	%r59, %r57, %r9;
	mad.lo.s32 	%r60, %r59, %r12, %r8;
	mul.wide.s32 	%rd21, %r60, 4;
	add.s64 	%rd22, %rd1, %rd21;
	ld.global.f32 	%f46, [%rd22];
	add.f32 	%f135, %f45, %f43;
	add.f32 	%f136, %f46, %f44;
	bra.uni 	$L__BB0_15;
$L__BB0_5:
	mul.lo.s32 	%r43, %r2, %r1;
	mul.lo.s32 	%r13, %r43, %r3;
	setp.ge.s32 	%p5, %r8, %r13;
	mul.lo.s32 	%r14, %r6, %r9;
	add.s32 	%r15, %r14, %r10;
	setp.ge.s32 	%p6, %r15, %r4;
	or.pred  	%p7, %p6, %p5;
	@%p7 bra 	$L__BB0_7;
	mad.lo.s32 	%r44, %r15, %r13, %r8;
	mul.wide.s32 	%rd7, %r44, 4;
	add.s64 	%rd8, %rd2, %rd7;
	ld.global.f32 	%f126, [%rd8];
$L__BB0_7:
	setp.ge.s32 	%p8, %r8, %r13;
	add.s32 	%r16, %r15, %r9;
	setp.ge.s32 	%p9, %r16, %r4;
	or.pred  	%p10, %p9, %p8;
	@%p10 bra 	$L__BB0_9;
	mad.lo.s32 	%r45, %r16, %r13, %r8;
	mul.wide.s32 	%rd9, %r45, 4;
	add.s64 	%rd10, %rd2, %rd9;
	ld.global.f32 	%f127, [%rd10];
$L__BB0_9:
	setp.ge.s32 	%p11, %r8, %r13;
	add.s32 	%r17, %r15, %r14;
	setp.ge.s32 	%p12, %r17, %r4;
	or.pred  	%p13, %p12, %p11;
	@%p13 bra 	$L__BB0_11;
	mad.lo.s32 	%r46, %r17, %r13, %r8;
	mul.wide.s32 	%rd11, %r46, 4;
	add.s64 	%rd12, %rd1, %rd11;
	ld.global.f32 	%f128, [%rd12];
$L__BB0_11:
	setp.ge.s32 	%p14, %r8, %r13;
	add.s32 	%r18, %r17, %r9;
	setp.ge.s32 	%p15, %r18, %r4;
	or.pred  	%p16, %p15, %p14;
	@%p16 bra 	$L__BB0_13;
	mad.lo.s32 	%r47, %r18, %r13, %r8;
	mul.wide.s32 	%rd13, %r47, 4;
	add.s64 	%rd14, %rd1, %rd13;
	ld.global.f32 	%f129, [%rd14];
$L__BB0_13:
	setp.ge.s32 	%p17, %r8, %r13;
	shl.b32 	%r49, %r14, 1;
	add.s32 	%r50, %r17, %r49;
	add.f32 	%f135, %f128, %f126;
	add.s32 	%r51, %r50, %r9;
	setp.ge.s32 	%p18, %r51, %r4;
	or.pred  	%p19, %p18, %p17;
	@%p19 bra 	$L__BB0_15;
	add.f32 	%f136, %f129, %f127;
$L__BB0_15:
	setp.ge.s32 	%p20, %r11, %r4;
	@%p20 bra 	$L__BB0_18;
	mul.lo.s32 	%r61, %r2, %r1;
	mul.lo.s32 	%r62, %r61, %r3;
	setp.ge.s32 	%p21, %r8, %r62;
	@%p21 bra 	$L__BB0_18;
	max.f32 	%f52, %f135, 0fFF800000;
	max.f32 	%f132, %f52, %f136;
	bra.uni 	$L__BB0_19;
$L__BB0_18:
	mul.lo.s32 	%r63, %r2, %r1;
	mul.lo.s32 	%r64, %r63, %r3;
	setp.ge.s32 	%p22, %r8, %r64;
	mul.lo.s32 	%r65, %r6, %r9;
	shl.b32 	%r66, %r65, 3;
	add.s32 	%r67, %r66, %r10;
	setp.ge.s32 	%p23, %r67, %r4;
	max.f32 	%f47, %f135, 0fFF800000;
	selp.f32 	%f48, 0fFF800000, %f47, %p22;
	selp.f32 	%f49, 0fFF800000, %f48, %p23;
	add.s32 	%r68, %r67, %r9;
	setp.ge.s32 	%p24, %r68, %r4;
	max.f32 	%f50, %f49, %f136;
	selp.f32 	%f51, %f49, %f50, %p22;
	selp.f32 	%f132, %f49, %f51, %p24;
$L__BB0_19:
	mov.u32 	%r69, %tid.z;
	mov.u32 	%r70, %ntid.y;
	mad.lo.s32 	%r20, %r69, %r7, %r5;
	mad.lo.s32 	%r71, %r20, %r70, %r10;
	shl.b32 	%r72, %r71, 2;
	mov.u32 	%r73, array;
	add.s32 	%r21, %r73, %r72;
	st.shared.f32 	[%r21], %f132;
	bar.sync 	0;
	clz.b32 	%r22, %r70;
	mov.b32 	%r74, -2147483648;
	shr.u32 	%r75, %r74, %r22;
	setp.lt.u32 	%p25, %r10, %r75;
	add.s32 	%r76, %r75, %r10;
	setp.lt.u32 	%p26, %r76, %r70;
	and.pred  	%p1, %p25, %p26;
	shl.b32 	%r78, %r75, 2;
	add.s32 	%r23, %r21, %r78;
	not.pred 	%p27, %p1;
	@%p27 bra 	$L__BB0_21;
	ld.shared.f32 	%f53, [%r23];
	ld.shared.f32 	%f54, [%r21];
	max.f32 	%f55, %f54, %f53;
	st.shared.f32 	[%r21], %f55;
$L__BB0_21:
	bar.sync 	0;
	mov.b32 	%r79, 1073741824;
	shr.u32 	%r122, %r79, %r22;
	setp.lt.u32 	%p28, %r70, 4;
	@%p28 bra 	$L__BB0_26;
	mov.u32 	%r121, %r122;
$L__BB0_23:
	setp.ge.u32 	%p29, %r10, %r121;
	@%p29 bra 	$L__BB0_25;
	shl.b32 	%r80, %r121, 2;
	add.s32 	%r81, %r21, %r80;
	ld.shared.f32 	%f56, [%r81];
	ld.shared.f32 	%f57, [%r21];
	max.f32 	%f58, %f57, %f56;
	st.shared.f32 	[%r21], %f58;
$L__BB0_25:
	bar.sync 	0;
	shr.u32 	%r26, %r121, 1;
	setp.gt.u32 	%p30, %r121, 3;
	mov.u32 	%r121, %r26;
	@%p30 bra 	$L__BB0_23;
$L__BB0_26:
	setp.ne.s32 	%p31, %r10, 0;
	mov.f32 	%f133, 0fFF800000;
	@%p31 bra 	$L__BB0_29;
	ld.shared.f32 	%f60, [%r21];
	max.f32 	%f133, %f60, 0fFF800000;
	setp.lt.u32 	%p32, %r70, 2;
	@%p32 bra 	$L__BB0_29;
	ld.shared.f32 	%f61, [%r21+4];
	max.f32 	%f133, %f133, %f61;
$L__BB0_29:
	setp.ne.s32 	%p33, %r10, 0;
	bar.sync 	0;
	shl.b32 	%r82, %r20, 2;
	add.s32 	%r27, %r73, %r82;
	@%p33 bra 	$L__BB0_31;
	st.shared.f32 	[%r27], %f133;
$L__BB0_31:
	setp.ge.s32 	%p34, %r11, %r4;
	bar.sync 	0;
	ld.shared.f32 	%f21, [%r27];
	bar.sync 	0;
	@%p34 bra 	$L__BB0_34;
	mul.lo.s32 	%r84, %r2, %r1;
	mul.lo.s32 	%r85, %r84, %r3;
	setp.ge.s32 	%p35, %r8, %r85;
	@%p35 bra 	$L__BB0_34;
	sub.f32 	%f86, %f135, %f21;
	fma.rn.f32 	%f87, %f86, 0f3BBB989D, 0f3F000000;
	cvt.sat.f32.f32 	%f88, %f87;
	mov.f32 	%f89, 0f4B400001;
	mov.f32 	%f90, 0f437C0000;
	fma.rm.f32 	%f91, %f88, %f90, %f89;
	add.f32 	%f92, %f91, 0fCB40007F;
	neg.f32 	%f93, %f92;
	fma.rn.f32 	%f94, %f86, 0f3FB8AA3B, %f93;
	fma.rn.f32 	%f95, %f86, 0f32A57060, %f94;
	mov.b32 	%r94, %f91;
	shl.b32 	%r95, %r94, 23;
	mov.b32 	%f96, %r95;
	ex2.approx.ftz.f32 	%f97, %f95;
	mul.f32 	%f135, %f97, %f96;
	sub.f32 	%f98, %f136, %f21;
	fma.rn.f32 	%f99, %f98, 0f3BBB989D, 0f3F000000;
	cvt.sat.f32.f32 	%f100, %f99;
	fma.rm.f32 	%f101, %f100, %f90, %f89;
	add.f32 	%f102, %f101, 0fCB40007F;
	neg.f32 	%f103, %f102;
	fma.rn.f32 	%f104, %f98, 0f3FB8AA3B, %f103;
	fma.rn.f32 	%f105, %f98, 0f32A57060, %f104;
	mov.b32 	%r96, %f101;
	shl.b32 	%r97, %r96, 23;
	mov.b32 	%f106, %r97;
	ex2.approx.ftz.f32 	%f107, %f105;
	mul.f32 	%f136, %f107, %f106;
	bra.uni 	$L__BB0_40;
$L__BB0_34:
	mul.lo.s32 	%r86, %r2, %r1;
	mul.lo.s32 	%r28, %r86, %r3;
	mul.lo.s32 	%r87, %r6, %r9;
	shl.b32 	%r88, %r87, 4;
	add.s32 	%r29, %r88, %r10;
	setp.ge.s32 	%p36, %r29, %r4;
	@%p36 bra 	$L__BB0_37;
	setp.ge.s32 	%p37, %r8, %r28;
	@%p37 bra 	$L__BB0_37;
	sub.f32 	%f62, %f135, %f21;
	fma.rn.f32 	%f63, %f62, 0f3BBB989D, 0f3F000000;
	cvt.sat.f32.f32 	%f64, %f63;
	mov.f32 	%f65, 0f4B400001;
	mov.f32 	%f66, 0f437C0000;
	fma.rm.f32 	%f67, %f64, %f66, %f65;
	add.f32 	%f68, %f67, 0fCB40007F;
	neg.f32 	%f69, %f68;
	fma.rn.f32 	%f70, %f62, 0f3FB8AA3B, %f69;
	fma.rn.f32 	%f71, %f62, 0f32A57060, %f70;
	mov.b32 	%r89, %f67;
	shl.b32 	%r90, %r89, 23;
	mov.b32 	%f72, %r90;
	ex2.approx.ftz.f32 	%f73, %f71;
	mul.f32 	%f135, %f73, %f72;
$L__BB0_37:
	add.s32 	%r91, %r29, %r9;
	setp.ge.s32 	%p38, %r91, %r4;
	@%p38 bra 	$L__BB0_40;
	setp.ge.s32 	%p39, %r8, %r28;
	@%p39 bra 	$L__BB0_40;
	sub.f32 	%f74, %f136, %f21;
	fma.rn.f32 	%f75, %f74, 0f3BBB989D, 0f3F000000;
	cvt.sat.f32.f32 	%f76, %f75;
	mov.f32 	%f77, 0f4B400001;
	mov.f32 	%f78, 0f437C0000;
	fma.rm.f32 	%f79, %f76, %f78, %f77;
	add.f32 	%f80, %f79, 0fCB40007F;
	neg.f32 	%f81, %f80;
	fma.rn.f32 	%f82, %f74, 0f3FB8AA3B, %f81;
	fma.rn.f32 	%f83, %f74, 0f32A57060, %f82;
	mov.b32 	%r92, %f79;
	shl.b32 	%r93, %r92, 23;
	mov.b32 	%f84, %r93;
	ex2.approx.ftz.f32 	%f85, %f83;
	mul.f32 	%f136, %f85, %f84;
$L__BB0_40:
	setp.ge.s32 	%p40, %r11, %r4;
	@%p40 bra 	$L__BB0_43;
	mul.lo.s32 	%r98, %r2, %r1;
	mul.lo.s32 	%r99, %r98, %r3;
	setp.ge.s32 	%p41, %r8, %r99;
	@%p41 bra 	$L__BB0_43;
	add.f32 	%f113, %f135, 0f00000000;
	add.f32 	%f137, %f113, %f136;
	bra.uni 	$L__BB0_44;
$L__BB0_43:
	mul.lo.s32 	%r100, %r2, %r1;
	mul.lo.s32 	%r101, %r100, %r3;
	setp.ge.s32 	%p42, %r8, %r101;
	mul.lo.s32 	%r102, %r6, %r9;
	shl.b32 	%r103, %r102, 5;
	add.s32 	%r104, %r103, %r10;
	setp.ge.s32 	%p43, %r104, %r4;
	add.f32 	%f108, %f135, 0f00000000;
	selp.f32 	%f109, 0f00000000, %f108, %p42;
	selp.f32 	%f110, 0f00000000, %f109, %p43;
	add.s32 	%r105, %r104, %r9;
	setp.ge.s32 	%p44, %r105, %r4;
	add.f32 	%f111, %f110, %f136;
	selp.f32 	%f112, %f110, %f111, %p42;
	selp.f32 	%f137, %f110, %f112, %p44;
$L__BB0_44:
	st.shared.f32 	[%r21], %f137;
	bar.sync 	0;
	@%p27 bra 	$L__BB0_46;
	ld.shared.f32 	%f114, [%r23];
	ld.shared.f32 	%f115, [%r21];
	add.f32 	%f116, %f114, %f115;
	st.shared.f32 	[%r21], %f116;
$L__BB0_46:
	setp.lt.u32 	%p46, %r70, 4;
	bar.sync 	0;
	@%p46 bra 	$L__BB0_50;
$L__BB0_47:
	setp.ge.u32 	%p47, %r10, %r122;
	@%p47 bra 	$L__BB0_49;
	shl.b32 	%r106, %r122, 2;
	add.s32 	%r107, %r21, %r106;
	ld.shared.f32 	%f117, [%r107];
	ld.shared.f32 	%f118, [%r21];
	add.f32 	%f119, %f117, %f118;
	st.shared.f32 	[%r21], %f119;
$L__BB0_49:
	bar.sync 	0;
	shr.u32 	%r31, %r122, 1;
	setp.gt.u32 	%p48, %r122, 3;
	mov.u32 	%r122, %r31;
	@%p48 bra 	$L__BB0_47;
$L__BB0_50:
	setp.ne.s32 	%p49, %r10, 0;
	mov.f32 	%f138, 0f00000000;
	@%p49 bra 	$L__BB0_53;
	ld.shared.f32 	%f121, [%r21];
	add.f32 	%f138, %f121, 0f00000000;
	setp.lt.u32 	%p50, %r70, 2;
	@%p50 bra 	$L__BB0_53;
	ld.shared.f32 	%f122, [%r21+4];
	add.f32 	%f138, %f138, %f122;
$L__BB0_53:
	setp.ne.s32 	%p51, %r10, 0;
	bar.sync 	0;
	@%p51 bra 	$L__BB0_55;
	st.shared.f32 	[%r27], %f138;
$L__BB0_55:
	setp.ge.s32 	%p52, %r11, %r4;
	bar.sync 	0;
	ld.shared.f32 	%f123, [%r27];
	bar.sync 	0;
	rcp.rn.f32 	%f35, %f123;
	@%p52 bra 	$L__BB0_58;
	mul.lo.s32 	%r108, %r2, %r1;
	mul.lo.s32 	%r32, %r108, %r3;
	setp.ge.s32 	%p53, %r8, %r32;
	@%p53 bra 	$L__BB0_58;
	mul.f32 	%f124, %f35, %f135;
	mul.f32 	%f125, %f35, %f136;
	mul.lo.s32 	%r115, %r6, %r9;
	shl.b32 	%r116, %r115, 7;
	add.s32 	%r117, %r116, %r10;
	mad.lo.s32 	%r118, %r117, %r32, %r8;
	mul.wide.s32 	%rd27, %r118, 4;
	add.s64 	%rd28, %rd3, %rd27;
	st.global.f32 	[%rd28], %f124;
	add.s32 	%r119, %r117, %r9;
	mad.lo.s32 	%r120, %r119, %r32, %r8;
	mul.wide.s32 	%rd29, %r120, 4;
	add.s64 	%rd30, %rd3, %rd29;
	st.global.f32 	[%rd30], %f125;
	bra.uni 	$L__BB0_62;
$L__BB0_58:
	mul.lo.s32 	%r109, %r2, %r1;
	mul.lo.s32 	%r33, %r109, %r3;
	setp.ge.s32 	%p54, %r8, %r33;
	mul.lo.s32 	%r110, %r6, %r9;
	shl.b32 	%r111, %r110, 6;
	add.s32 	%r112, %r111, %r10;
	mul.f32 	%f36, %f35, %f135;
	mul.f32 	%f37, %f35, %f136;
	add.s32 	%r34, %r112, %r111;
	setp.ge.s32 	%p55, %r34, %r4;
	or.pred  	%p56, %p55, %p54;
	@%p56 bra 	$L__BB0_60;
	mad.lo.s32 	%r113, %r34, %r33, %r8;
	mul.wide.s32 	%rd23, %r113, 4;
	add.s64 	%rd24, %rd3, %rd23;
	st.global.f32 	[%rd24], %f36;
$L__BB0_60:
	setp.ge.s32 	%p57, %r8, %r33;
	add.s32 	%r35, %r34, %r9;
	setp.ge.s32 	%p58, %r35, %r4;
	or.pred  	%p59, %p58, %p57;
	@%p59 bra 	$L__BB0_62;
	mad.lo.s32 	%r114, %r35, %r33, %r8;
	mul.wide.s32 	%rd25, %r114, 4;
	add.s64 	%rd26, %rd3, %rd25;
	st.global.f32 	[%rd26], %f37;
$L__BB0_62:
	ret;

}


// ===== COMPILED SASS (sm_100) =====

	.target	sm_100

	.elftype	@"ET_EXEC"


//--------------------- .note.nv.tkinfo           --------------------------
	.section	.note.nv.tkinfo,"",@"SHT_NOTE"
	.sectionflags	@"SHF_NOTE_NV_TKINFO"
	.tkinfo
        /*0018*/ 	.word	0x00000002
        /*0030*/ 	.string	""
        /*0030*/ 	.string	"ptxas"
        /*0030*/ 	.string	"Cuda compilation tools, release 13.0, V13.0.88"
        /*0030*/ 	.string	"Build cuda_13.0.r13.0/compiler.36424714_0"
        /*0030*/ 	.string	"-arch sm_100 -m 64 "



//--------------------- .note.nv.cuinfo           --------------------------
	.section	.note.nv.cuinfo,"",@"SHT_NOTE"
	.sectionflags	@"SHF_NOTE_NV_CUINFO"
        /*0018*/ 	.short	0x0002
        /*001a*/ 	.short	0x0064
        /*001c*/ 	.short	0x0082
	.zero		2


//--------------------- .nv.info                  --------------------------
	.section	.nv.info,"",@"SHT_CUDA_INFO"
	.align	4


	//----- nvinfo : EIATTR_REGCOUNT
	.align		4
        /*0000*/ 	.byte	0x04, 0x2f
        /*0002*/ 	.short	(.L_1 - .L_0)
	.align		4
.L_0:
        /*0004*/ 	.word	index@(_Z7kernel16TensorIfLi4EES0_S0_)
        /*0008*/ 	.word	0x00000020


	//----- nvinfo : EIATTR_FRAME_SIZE
	.align		4
.L_1:
        /*000c*/ 	.byte	0x04, 0x11
        /*000e*/ 	.short	(.L_3 - .L_2)
	.align		4
.L_2:
        /*0010*/ 	.word	index@($__internal_0_$__cuda_sm20_rcp_rn_f32_slowpath)
        /*0014*/ 	.word	0x00000000


	//----- nvinfo : EIATTR_FRAME_SIZE
	.align		4
.L_3:
        /*0018*/ 	.byte	0x04, 0x11
        /*001a*/ 	.short	(.L_5 - .L_4)
	.align		4
.L_4:
        /*001c*/ 	.word	index@(_Z7kernel16TensorIfLi4EES0_S0_)
        /*0020*/ 	.word	0x00000000


	//----- nvinfo : EIATTR_MIN_STACK_SIZE
	.align		4
.L_5:
        /*0024*/ 	.byte	0x04, 0x12
        /*0026*/ 	.short	(.L_7 - .L_6)
	.align		4
.L_6:
        /*0028*/ 	.word	index@(_Z7kernel16TensorIfLi4EES0_S0_)
        /*002c*/ 	.word	0x00000000
.L_7:


//--------------------- .nv.compat                --------------------------
	.section	.nv.compat,"",@"SHT_CUDA_COMPAT_INFO"
	.align	4
        /*0000*/ 	.byte	0x02, 0x09, 0x00, 0x00, 0x02, 0x02, 0x01, 0x00, 0x02, 0x05, 0x05, 0x00, 0x03, 0x07, 0x01, 0x01
        /*0010*/ 	.byte	0x02, 0x03, 0x00, 0x00, 0x02, 0x06, 0x01, 0x00, 0x04, 0x0b, 0x08, 0x00, 0x09, 0x00, 0x00, 0x00
        /*0020*/ 	.byte	0x00, 0x00, 0x00, 0x00


//--------------------- .nv.info._Z7kernel16TensorIfLi4EES0_S0_ --------------------------
	.section	.nv.info._Z7kernel16TensorIfLi4EES0_S0_,"",@"SHT_CUDA_INFO"
	.sectionflags	@""
	.align	4


	//----- nvinfo : EIATTR_CUDA_API_VERSION
	.align		4
        /*0000*/ 	.byte	0x04, 0x37
        /*0002*/ 	.short	(.L_9 - .L_8)
.L_8:
        /*0004*/ 	.word	0x00000082


	//----- nvinfo : EIATTR_KPARAM_INFO
	.align		4
.L_9:
        /*0008*/ 	.byte	0x04, 0x17
        /*000a*/ 	.short	(.L_11 - .L_10)
.L_10:
        /*000c*/ 	.word	0x00000000
        /*0010*/ 	.short	0x0002
        /*0012*/ 	.short	0x0050
        /*0014*/ 	.byte	0x00, 0xf0, 0xa1, 0x00


	//----- nvinfo : EIATTR_KPARAM_INFO
	.align		4
.L_11:
        /*0018*/ 	.byte	0x04, 0x17
        /*001a*/ 	.short	(.L_13 - .L_12)
.L_12:
        /*001c*/ 	.word	0x00000000
        /*0020*/ 	.short	0x0001
        /*0022*/ 	.short	0x0028
        /*0024*/ 	.byte	0x00, 0xf0, 0xa1, 0x00


	//----- nvinfo : EIATTR_KPARAM_INFO
	.align		4
.L_13:
        /*0028*/ 	.byte	0x04, 0x17
        /*002a*/ 	.short	(.L_15 - .L_14)
.L_14:
        /*002c*/ 	.word	0x00000000
        /*0030*/ 	.short	0x0000
        /*0032*/ 	.short	0x0000
        /*0034*/ 	.byte	0x00, 0xf0, 0xa1, 0x00


	//----- nvinfo : EIATTR_SPARSE_MMA_MASK
	.align		4
.L_15:
        /*0038*/ 	.byte	0x03, 0x50
        /*003a*/ 	.short	0x0000


	//----- nvinfo : EIATTR_MAXREG_COUNT
	.align		4
        /*003c*/ 	.byte	0x03, 0x1b
        /*003e*/ 	.short	0x00ff


	//----- nvinfo : EIATTR_NUM_BARRIERS
	.align		4
        /*0040*/ 	.byte	0x02, 0x4c
        /*0042*/ 	.byte	0x01
	.zero		1


	//----- nvinfo : EIATTR_MERCURY_ISA_VERSION
	.align		4
        /*0044*/ 	.byte	0x03, 0x5f
        /*0046*/ 	.short	0x0101


	//----- nvinfo : EIATTR_INT_WARP_WIDE_INSTR_OFFSETS
	.align		4
        /*0048*/ 	.byte	0x04, 0x31
        /*004a*/ 	.short	(.L_17 - .L_16)


	//   ....[0]....
.L_16:
        /*004c*/ 	.word	0x00000030


	//   ....[1]....
        /*0050*/ 	.word	0x000000d0


	//----- nvinfo : EIATTR_VRC_CTA_INIT_COUNT
	.align		4
.L_17:
        /*0054*/ 	.byte	0x02, 0x4a
	.zero		1
	.zero		1


	//----- nvinfo : EIATTR_EXIT_INSTR_OFFSETS
	.align		4
        /*0058*/ 	.byte	0x04, 0x1c
        /*005a*/ 	.short	(.L_19 - .L_18)


	//   ....[0]....
.L_18:
        /*005c*/ 	.word	0x00001370


	//   ....[1]....
        /*0060*/ 	.word	0x00001490


	//   ....[2]....
        /*0064*/ 	.word	0x000014f0


	//----- nvinfo : EIATTR_CRS_STACK_SIZE
	.align		4
.L_19:
        /*0068*/ 	.byte	0x04, 0x1e
        /*006a*/ 	.short	(.L_21 - .L_20)
.L_20:
        /*006c*/ 	.word	0x00000000


	//----- nvinfo : EIATTR_CBANK_PARAM_SIZE
	.align		4
.L_21:
        /*0070*/ 	.byte	0x03, 0x19
        /*0072*/ 	.short	0x0078


	//----- nvinfo : EIATTR_PARAM_CBANK
	.align		4
        /*0074*/ 	.byte	0x04, 0x0a
        /*0076*/ 	.short	(.L_23 - .L_22)
	.align		4
.L_22:
        /*0078*/ 	.word	index@(.nv.constant0._Z7kernel16TensorIfLi4EES0_S0_)
        /*007c*/ 	.short	0x0380
        /*007e*/ 	.short	0x0078


	//----- nvinfo : EIATTR_SW_WAR
	.align		4
.L_23:
        /*0080*/ 	.byte	0x04, 0x36
        /*0082*/ 	.short	(.L_25 - .L_24)
.L_24:
        /*0084*/ 	.word	0x00000008
.L_25:


//--------------------- .nv.callgraph             --------------------------
	.section	.nv.callgraph,"",@"SHT_CUDA_CALLGRAPH"
	.align	4
	.sectionentsize	8
	.align		4
        /*0000*/ 	.word	0x00000000
	.align		4
        /*0004*/ 	.word	0xffffffff
	.align		4
        /*0008*/ 	.word	0x00000000
	.align		4
        /*000c*/ 	.word	0xfffffffe
	.align		4
        /*0010*/ 	.word	0x00000000
	.align		4
        /*0014*/ 	.word	0xfffffffd
	.align		4
        /*0018*/ 	.word	0x00000000
	.align		4
        /*001c*/ 	.word	0xfffffffc


//--------------------- .text._Z7kernel16TensorIfLi4EES0_S0_ --------------------------
	.section	.text._Z7kernel16TensorIfLi4EES0_S0_,"ax",@progbits
	.align	128
        .global         _Z7kernel16TensorIfLi4EES0_S0_
        .type           _Z7kernel16TensorIfLi4EES0_S0_,@function
        .size           _Z7kernel16TensorIfLi4EES0_S0_,(.L_x_31 - _Z7kernel16TensorIfLi4EES0_S0_)
        .other          _Z7kernel16TensorIfLi4EES0_S0_,@"STO_CUDA_ENTRY STV_DEFAULT"
_Z7kernel16TensorIfLi4EES0_S0_:
.text._Z7kernel16TensorIfLi4EES0_S0_:
[----:B------:R-:W-:Y:S01]  /*0000*/  LDC R1, c[0x0][0x37c] ;  /* 0x0000df00ff017b82 */ /* 0x000fe20000000800 */
[----:B------:R-:W0:Y:S07]  /*0010*/  S2R R0, SR_TID.X ;  /* 0x0000000000007919 */ /* 0x000e2e0000002100 */
[----:B------:R-:W1:Y:S01]  /*0020*/  S2UR UR7, SR_CgaCtaId ;  /* 0x00000000000779c3 */ /* 0x000e620000008800 */
[----:B------:R-:W-:Y:S01]  /*0030*/  VOTEU.ANY UR4, UPT, PT ;  /* 0x0000000000047886 */ /* 0x000fe200038e0100 */
[----:B------:R-:W2:Y:S01]  /*0040*/  LDCU UR12, c[0x0][0x388] ;  /* 0x00007100ff0c77ac */ /* 0x000ea20008000800 */
[----:B------:R-:W3:Y:S01]  /*0050*/  S2R R2, SR_LANEID ;  /* 0x0000000000027919 */ /* 0x000ee20000000000 */
[----:B------:R-:W-:Y:S04]  /*0060*/  BSSY.RECONVERGENT B1, `(.L_x_0) ;  /* 0x0000058000017945 */ /* 0x000fe80003800200 */
[----:B------:R-:W-:Y:S01]  /*0070*/  BSSY.RELIABLE B0, `(.L_x_1) ;  /* 0x0000033000007945 */ /* 0x000fe20003800100 */
[----:B------:R-:W-:Y:S01]  /*0080*/  UFLO.U32 UR4, UR4 ;  /* 0x00000004000472bd */ /* 0x000fe200080e0000 */
[----:B------:R-:W4:Y:S01]  /*0090*/  S2R R10, SR_TID.Y ;  /* 0x00000000000a7919 */ /* 0x000f220000002200 */
[----:B------:R-:W5:Y:S01]  /*00a0*/  LDC R15, c[0x0][0x360] ;  /* 0x0000d800ff0f7b82 */ /* 0x000f620000000800 */
[----:B------:R-:W1:Y:S01]  /*00b0*/  LDCU.64 UR10, c[0x0][0x358] ;  /* 0x00006b00ff0a77ac */ /* 0x000e620008000a00 */
[----:B0-----:R-:W-:-:S02]  /*00c0*/  ISETP.NE.AND P0, PT, R0, RZ, PT ;  /* 0x000000ff0000720c */ /* 0x001fc40003f05270 */
[----:B------:R-:W-:Y:S02]  /*00d0*/  CREDUX.MIN.S32 UR6, R0 ;  /* 0x00000000000672cc */ /* 0x000fe40000008200 */
[----:B---3--:R-:W-:Y:S01]  /*00e0*/  ISETP.EQ.U32.AND P1, PT, R2, UR4, PT ;  /* 0x0000000402007c0c */ /* 0x008fe2000bf22070 */
[----:B------:R-:W-:Y:S02]  /*00f0*/  UMOV UR4, 0x400 ;  /* 0x0000040000047882 */ /* 0x000fe40000000000 */
[----:B-1----:R-:W-:-:S08]  /*0100*/  ULEA UR5, UR7, UR4, 0x18 ;  /* 0x0000000407057291 */ /* 0x002fd0000f8ec0ff */
[----:B------:R-:W-:Y:S01]  /*0110*/  MOV R2, UR6 ;  /* 0x0000000600027c02 */ /* 0x000fe20008000f00 */
[----:B------:R-:W-:Y:S01]  /*0120*/  @!P0 STS [UR5], RZ ;  /* 0x000000ffff008988 */ /* 0x000fe20008000805 */
[----:B------:R-:W5:Y:S08]  /*0130*/  S2UR UR6, SR_CTAID.X ;  /* 0x00000000000679c3 */ /* 0x000f700000002500 */
[----:B------:R-:W-:Y:S01]  /*0140*/  BAR.SYNC.DEFER_BLOCKING 0x0 ;  /* 0x0000000000007b1d */ /* 0x000fe20000010000 */
[----:B-----5:R-:W-:-:S05]  /*0150*/  IMAD R12, R15, UR6, R0 ;  /* 0x000000060f0c7c24 */ /* 0x020fca000f8e0200 */
[----:B------:R0:W-:Y:S04]  /*0160*/  @P1 ATOMS.MIN.S32 RZ, [UR5], R2 ;  /* 0x00000002ffff198c */ /* 0x0001e80008800205 */
[----:B------:R-:W1:Y:S01]  /*0170*/  LDS R11, [UR5] ;  /* 0x00000005ff0b7984 */ /* 0x000e620008000800 */
[----:B--2---:R-:W-:-:S04]  /*0180*/  UIADD3 UR5, UPT, UPT, UR12, 0x1, URZ ;  /* 0x000000010c057890 */ /* 0x004fc8000fffe0ff */
[----:B------:R-:W-:-:S04]  /*0190*/  ULEA.HI UR5, UR5, UR5, URZ, 0x1 ;  /* 0x0000000505057291 */ /* 0x000fc8000f8f08ff */
[----:B------:R-:W-:-:S06]  /*01a0*/  USHF.R.S32.HI UR5, URZ, 0x1, UR5 ;  /* 0x00000001ff057899 */ /* 0x000fcc0008011405 */
[----:B----4-:R-:W-:-:S05]  /*01b0*/  VIADD R14, R10, UR5 ;  /* 0x000000050a0e7c36 */ /* 0x010fca0008000000 */
[----:B------:R-:W-:-:S13]  /*01c0*/  ISETP.GE.AND P0, PT, R14, UR12, PT ;  /* 0x0000000c0e007c0c */ /* 0x000fda000bf06270 */
[----:B0-----:R-:W-:Y:S05]  /*01d0*/  @P0 BRA `(.L_x_2) ;  /* 0x0000000000700947 */ /* 0x001fea0003800000 */
[----:B------:R-:W0:Y:S01]  /*01e0*/  LDC R7, c[0x0][0x38c] ;  /* 0x0000e300ff077b82 */ /* 0x000e220000000800 */
[----:B------:R-:W2:Y:S02]  /*01f0*/  LDCU.64 UR8, c[0x0][0x390] ;  /* 0x00007200ff0877ac */ /* 0x000ea40008000a00 */
[----:B--2---:R-:W-:-:S06]  /*0200*/  UIMAD UR6, UR8, UR9, URZ ;  /* 0x00000009080672a4 */ /* 0x004fcc000f8e02ff */
[----:B0-----:R-:W-:-:S05]  /*0210*/  IMAD R7, R7, UR6, RZ ;  /* 0x0000000607077c24 */ /* 0x001fca000f8e02ff */
[----:B------:R-:W-:-:S13]  /*0220*/  ISETP.GE.AND P0, PT, R12, R7, PT ;  /* 0x000000070c00720c */ /* 0x000fda0003f06270 */
[----:B------:R-:W-:Y:S05]  /*0230*/  @!P0 BREAK.RELIABLE B0 ;  /* 0x0000000000008942 */ /* 0x000fea0003800100 */
[----:B------:R-:W-:Y:S05]  /*0240*/  @P0 BRA `(.L_x_2) ;  /* 0x0000000000540947 */ /* 0x000fea0003800000 */
[----:B------:R-:W0:Y:S01]  /*0250*/  LDC.64 R4, c[0x0][0x3a8] ;  /* 0x0000ea00ff047b82 */ /* 0x000e220000000a00 */
[----:B-1----:R-:W-:-:S04]  /*0260*/  IMAD R6, R11, UR5, R10 ;  /* 0x000000050b067c24 */ /* 0x002fc8000f8e020a */
[----:B------:R-:W-:Y:S01]  /*0270*/  IMAD R16, R11, UR5, R6 ;  /* 0x000000050b107c24 */ /* 0x000fe2000f8e0206 */
[----:B------:R-:W-:Y:S01]  /*0280*/  IADD3 R8, PT, PT, R6, UR5, RZ ;  /* 0x0000000506087c10 */ /* 0x000fe2000fffe0ff */
[C-C-:B------:R-:W-:Y:S01]  /*0290*/  IMAD R9, R7.reuse, R6, R12.reuse ;  /* 0x0000000607097224 */ /* 0x140fe200078e020c */
[----:B------:R-:W1:Y:S01]  /*02a0*/  LDC.64 R2, c[0x0][0x380] ;  /* 0x0000e000ff027b82 */ /* 0x000e620000000a00 */
[----:B------:R-:W-:Y:S02]  /*02b0*/  VIADD R18, R16, UR5 ;  /* 0x0000000510127c36 */ /* 0x000fe40008000000 */
[C-C-:B------:R-:W-:Y:S02]  /*02c0*/  IMAD R17, R7.reuse, R16, R12.reuse ;  /* 0x0000001007117224 */ /* 0x140fe400078e020c */
[C-C-:B------:R-:W-:Y:S02]  /*02d0*/  IMAD R13, R7.reuse, R8, R12.reuse ;  /* 0x00000008070d7224 */ /* 0x140fe400078e020c */
[----:B------:R-:W-:-:S02]  /*02e0*/  IMAD R19, R7, R18, R12 ;  /* 0x0000001207137224 */ /* 0x000fc400078e020c */
[----:B0-----:R-:W-:-:S04]  /*02f0*/  IMAD.WIDE R6, R9, 0x4, R4 ;  /* 0x0000000409067825 */ /* 0x001fc800078e0204 */
[----:B------:R-:W-:Y:S02]  /*0300*/  IMAD.WIDE R4, R13, 0x4, R4 ;  /* 0x000000040d047825 */ /* 0x000fe400078e0204 */
[----:B------:R-:W2:Y:S02]  /*0310*/  LDG.E R6, desc[UR10][R6.64] ;  /* 0x0000000a06067981 */ /* 0x000ea4000c1e1900 */
[--C-:B-1----:R-:W-:Y:S02]  /*0320*/  IMAD.WIDE R8, R17, 0x4, R2.reuse ;  /* 0x0000000411087825 */ /* 0x102fe400078e0202 */
[----:B------:R-:W3:Y:S02]  /*0330*/  LDG.E R4, desc[UR10][R4.64] ;  /* 0x0000000a04047981 */ /* 0x000ee4000c1e1900 */
[----:B------:R-:W-:Y:S02]  /*0340*/  IMAD.WIDE R2, R19, 0x4, R2 ;  /* 0x0000000413027825 */ /* 0x000fe400078e0202 */
[----:B------:R-:W2:Y:S04]  /*0350*/  LDG.E R9, desc[UR10][R8.64] ;  /* 0x0000000a08097981 */ /* 0x000ea8000c1e1900 */
[----:B------:R-:W3:Y:S01]  /*0360*/  LDG.E R3, desc[UR10][R2.64] ;  /* 0x0000000a02037981 */ /* 0x000ee2000c1e1900 */
[----:B--2---:R-:W-:Y:S01]  /*0370*/  FADD R18, R6, R9 ;  /* 0x0000000906127221 */ /* 0x004fe20000000000 */
[----:B---3--:R-:W-:Y:S01]  /*0380*/  FADD R13, R4, R3 ;  /* 0x00000003040d7221 */ /* 0x008fe20000000000 */
[----:B------:R-:W-:Y:S06]  /*0390*/  BRA `(.L_x_3) ;  /* 0x0000000000907947 */ /* 0x000fec0003800000 */
.L_x_2:
[----:B------:R-:W-:Y:S05]  /*03a0*/  BSYNC.RELIABLE B0 ;  /* 0x0000000000007941 */ /* 0x000fea0003800100 */
.L_x_1:
[----:B------:R-:W0:Y:S01]  /*03b0*/  LDCU.64 UR8, c[0x0][0x390] ;  /* 0x00007200ff0877ac */ /* 0x000e220008000a00 */
[----:B-1----:R-:W-:Y:S01]  /*03c0*/  IMAD R21, R11, UR5, RZ ;  /* 0x000000050b157c24 */ /* 0x002fe2000f8e02ff */
[----:B------:R-:W1:Y:S04]  /*03d0*/  LDCU UR6, c[0x0][0x38c] ;  /* 0x00007180ff0677ac */ /* 0x000e680008000800 */
[----:B------:R-:W-:-:S04]  /*03e0*/  IADD3 R22, PT, PT, R21, R10, RZ ;  /* 0x0000000a15167210 */ /* 0x000fc80007ffe0ff */
[----:B------:R-:W-:Y:S01]  /*03f0*/  IADD3 R25, PT, PT, R22, UR5, RZ ;  /* 0x0000000516197c10 */ /* 0x000fe2000fffe0ff */
[----:B------:R-:W-:-:S04]  /*0400*/  IMAD.IADD R20, R21, 0x1, R22 ;  /* 0x0000000115147824 */ /* 0x000fc800078e0216 */
[----:B------:R-:W-:Y:S01]  /*0410*/  VIADD R23, R20, UR5 ;  /* 0x0000000514177c36 */ /* 0x000fe20008000000 */
[----:B0-----:R-:W-:-:S04]  /*0420*/  UIMAD UR8, UR8, UR9, URZ ;  /* 0x00000009080872a4 */ /* 0x001fc8000f8e02ff */
[----:B-1----:R-:W-:-:S06]  /*0430*/  UIMAD UR6, UR8, UR6, URZ ;  /* 0x00000006080672a4 */ /* 0x002fcc000f8e02ff */
[----:B------:R-:W-:-:S04]  /*0440*/  ISETP.GE.AND P0, PT, R12, UR6, PT ;  /* 0x000000060c007c0c */ /* 0x000fc8000bf06270 */
[----:B------:R-:W-:Y:S02]  /*0450*/  ISETP.GE.OR P1, PT, R22, UR12, P0 ;  /* 0x0000000c16007c0c */ /* 0x000fe40008726670 */
[----:B------:R-:W-:Y:S02]  /*0460*/  ISETP.GE.OR P3, PT, R20, UR12, P0 ;  /* 0x0000000c14007c0c */ /* 0x000fe40008766670 */
[----:B------:R-:W-:Y:S02]  /*0470*/  ISETP.GE.OR P2, PT, R25, UR12, P0 ;  /* 0x0000000c19007c0c */ /* 0x000fe40008746670 */
[----:B------:R-:W-:-:S07]  /*0480*/  ISETP.GE.OR P4, PT, R23, UR12, P0 ;  /* 0x0000000c17007c0c */ /* 0x000fce0008786670 */
[----:B------:R-:W0:Y:S01]  /*0490*/  @!P1 LDC.64 R4, c[0x0][0x3a8] ;  /* 0x0000ea00ff049b82 */ /* 0x000e220000000a00 */
[--C-:B------:R-:W-:Y:S02]  /*04a0*/  @!P1 IMAD R27, R22, UR6, R12.reuse ;  /* 0x00000006161b9c24 */ /* 0x100fe4000f8e020c */
[--C-:B------:R-:W-:Y:S02]  /*04b0*/  @!P3 IMAD R29, R20, UR6, R12.reuse ;  /* 0x00000006141dbc24 */ /* 0x100fe4000f8e020c */
[--C-:B------:R-:W-:Y:S02]  /*04c0*/  @!P2 IMAD R25, R25, UR6, R12.reuse ;  /* 0x000000061919ac24 */ /* 0x100fe4000f8e020c */
[----:B------:R-:W-:Y:S01]  /*04d0*/  @!P4 IMAD R23, R23, UR6, R12 ;  /* 0x000000061717cc24 */ /* 0x000fe2000f8e020c */
[----:B------:R-:W1:Y:S08]  /*04e0*/  @!P3 LDC.64 R8, c[0x0][0x380] ;  /* 0x0000e000ff08bb82 */ /* 0x000e700000000a00 */
[----:B------:R-:W2:Y:S08]  /*04f0*/  @!P2 LDC.64 R6, c[0x0][0x3a8] ;  /* 0x0000ea00ff06ab82 */ /* 0x000eb00000000a00 */
[----:B------:R-:W3:Y:S01]  /*0500*/  @!P4 LDC.64 R2, c[0x0][0x380] ;  /* 0x0000e000ff02cb82 */ /* 0x000ee20000000a00 */
[----:B0-----:R-:W-:-:S05]  /*0510*/  @!P1 IMAD.WIDE R4, R27, 0x4, R4 ;  /* 0x000000041b049825 */ /* 0x001fca00078e0204 */
[----:B------:R-:W4:Y:S01]  /*0520*/  @!P1 LDG.E R18, desc[UR10][R4.64] ;  /* 0x0000000a04129981 */ /* 0x000f22000c1e1900 */
[----:B-1----:R-:W-:-:S05]  /*0530*/  @!P3 IMAD.WIDE R8, R29, 0x4, R8 ;  /* 0x000000041d08b825 */ /* 0x002fca00078e0208 */
[----:B------:R-:W4:Y:S01]  /*0540*/  @!P3 LDG.E R19, desc[UR10][R8.64] ;  /* 0x0000000a0813b981 */ /* 0x000f22000c1e1900 */
[----:B--2---:R-:W-:-:S05]  /*0550*/  @!P2 IMAD.WIDE R6, R25, 0x4, R6 ;  /* 0x000000041906a825 */ /* 0x004fca00078e0206 */
[----:B------:R-:W2:Y:S01]  /*0560*/  @!P2 LDG.E R17, desc[UR10][R6.64] ;  /* 0x0000000a0611a981 */ /* 0x000ea2000c1e1900 */
[----:B---3--:R-:W-:-:S05]  /*0570*/  @!P4 IMAD.WIDE R2, R23, 0x4, R2 ;  /* 0x000000041702c825 */ /* 0x008fca00078e0202 */
[----:B------:R-:W2:Y:S01]  /*0580*/  @!P4 LDG.E R16, desc[UR10][R2.64] ;  /* 0x0000000a0210c981 */ /* 0x000ea2000c1e1900 */
[----:B------:R-:W-:-:S05]  /*0590*/  LEA R20, R21, R20, 0x1 ;  /* 0x0000001415147211 */ /* 0x000fca00078e08ff */
[----:B------:R-:W-:-:S05]  /*05a0*/  VIADD R20, R20, UR5 ;  /* 0x0000000514147c36 */ /* 0x000fca0008000000 */
[----:B------:R-:W-:Y:S01]  /*05b0*/  ISETP.GE.OR P1, PT, R20, UR12, P0 ;  /* 0x0000000c14007c0c */ /* 0x000fe20008726670 */
[----:B----4-:R-:W-:-:S12]  /*05c0*/  FADD R18, R18, R19 ;  /* 0x0000001312127221 */ /* 0x010fd80000000000 */
[----:B--2---:R-:W-:-:S07]  /*05d0*/  @!P1 FADD R13, R17, R16 ;  /* 0x00000010110d9221 */ /* 0x004fce0000000000 */
.L_x_3:
[----:B------:R-:W-:Y:S05]  /*05e0*/  BSYNC.RECONVERGENT B1 ;  /* 0x0000000000017941 */ /* 0x000fea0003800200 */
.L_x_0:
[----:B------:R-:W-:Y:S05]  /*05f0*/  WARPSYNC.ALL ;  /* 0x0000000000007948 */ /* 0x000fea0003800000 */
[----:B------:R-:W0:Y:S01]  /*0600*/  LDC R3, c[0x0][0x364] ;  /* 0x0000d900ff037b82 */ /* 0x000e220000000800 */
[----:B------:R-:W1:Y:S01]  /*0610*/  S2R R9, SR_TID.Z ;  /* 0x0000000000097919 */ /* 0x000e620000002300 */
[----:B------:R-:W-:Y:S01]  /*0620*/  ISETP.GE.OR P1, PT, R14, UR12, P0 ;  /* 0x0000000c0e007c0c */ /* 0x000fe20008726670 */
[----:B------:R-:W-:Y:S01]  /*0630*/  HFMA2 R7, -RZ, RZ, -0.0 , 0 ;  /* 0x80000000ff077431 */ /* 0x000fe200000001ff */
[----:B------:R-:W-:Y:S11]  /*0640*/  BSSY.RECONVERGENT B1, `(.L_x_4) ;  /* 0x0000011000017945 */ /* 0x000ff60003800200 */
[----:B------:R-:W-:Y:S01]  /*0650*/  @!P1 FMNMX3 R4, R18, -INF , R13, !PT ;  /* 0xff80000012049876 */ /* 0x000fe2000780000d */
[----:B0-----:R-:W0:Y:S02]  /*0660*/  FLO.U32 R2, R3 ;  /* 0x0000000300027300 */ /* 0x001e2400000e0000 */
[----:B0-----:R-:W-:-:S04]  /*0670*/  IADD3 R6, PT, PT, -R2, 0x1f, RZ ;  /* 0x0000001f02067810 */ /* 0x001fc80007ffe1ff */
[----:B------:R-:W-:-:S05]  /*0680*/  SHF.R.U32.HI R7, RZ, R6, R7 ;  /* 0x00000006ff077219 */ /* 0x000fca0000011607 */
[----:B------:R-:W-:Y:S01]  /*0690*/  IMAD.IADD R8, R7, 0x1, R10 ;  /* 0x0000000107087824 */ /* 0x000fe200078e020a */
[----:B-1----:R-:W-:Y:S06]  /*06a0*/  @!P1 BRA `(.L_x_5) ;  /* 0x0000000000289947 */ /* 0x002fec0003800000 */
[----:B------:R-:W-:Y:S01]  /*06b0*/  IMAD R5, R11, UR5, RZ ;  /* 0x000000050b057c24 */ /* 0x000fe2000f8e02ff */
[----:B------:R-:W-:-:S04]  /*06c0*/  FMNMX R4, R18, -INF , !PT ;  /* 0xff80000012047809 */ /* 0x000fc80007800000 */
[----:B------:R-:W-:Y:S02]  /*06d0*/  LEA R2, R5, R10, 0x3 ;  /* 0x0000000a05027211 */ /* 0x000fe400078e18ff */
[----:B------:R-:W-:Y:S02]  /*06e0*/  FSEL R4, R4, -INF , !P0 ;  /* 0xff80000004047808 */ /* 0x000fe40004000000 */
[C---:B------:R-:W-:Y:S01]  /*06f0*/  ISETP.GE.AND P1, PT, R2.reuse, UR12, PT ;  /* 0x0000000c02007c0c */ /* 0x040fe2000bf26270 */
[----:B------:R-:W-:-:S03]  /*0700*/  VIADD R5, R2, UR5 ;  /* 0x0000000502057c36 */ /* 0x000fc60008000000 */
[----:B------:R-:W-:Y:S02]  /*0710*/  FSEL R4, R4, -INF , !P1 ;  /* 0xff80000004047808 */ /* 0x000fe40004800000 */
[----:B------:R-:W-:Y:S02]  /*0720*/  ISETP.GE.AND P2, PT, R5, UR12, PT ;  /* 0x0000000c05007c0c */ /* 0x000fe4000bf46270 */
[----:B------:R-:W-:-:S11]  /*0730*/  FMNMX R5, R13, R4, !PT ;  /* 0x000000040d057209 */ /* 0x000fd60007800000 */
[----:B------:R-:W-:-:S07]  /*0740*/  @!P2 FSEL R4, R4, R5, P0 ;  /* 0x000000050404a208 */ /* 0x000fce0000000000 */
.L_x_5:
[----:B------:R-:W-:Y:S05]  /*0750*/  BSYNC.RECONVERGENT B1 ;  /* 0x0000000000017941 */ /* 0x000fea0003800200 */
.L_x_4:
[----:B------:R-:W-:Y:S01]  /*0760*/  UIADD3 UR4, UPT, UPT, UR4, 0x10, URZ ;  /* 0x0000001004047890 */ /* 0x000fe2000fffe0ff */
[----:B------:R-:W-:Y:S01]  /*0770*/  IMAD R15, R15, R9, R0 ;  /* 0x000000090f0f7224 */ /* 0x000fe200078e0200 */
[-C--:B------:R-:W-:Y:S01]  /*0780*/  ISETP.GE.U32.AND P0, PT, R8, R3.reuse, PT ;  /* 0x000000030800720c */ /* 0x080fe20003f06070 */
[----:B------:R-:W-:Y:S01]  /*0790*/  IMAD.MOV.U32 R9, RZ, RZ, 0x40000000 ;  /* 0x40000000ff097424 */ /* 0x000fe200078e00ff */
[----:B------:R-:W-:Y:S01]  /*07a0*/  ULEA UR4, UR7, UR4, 0x18 ;  /* 0x0000000407047291 */ /* 0x000fe2000f8ec0ff */
[----:B------:R-:W-:Y:S01]  /*07b0*/  IMAD R0, R15, R3, R10 ;  /* 0x000000030f007224 */ /* 0x000fe200078e020a */
[----:B------:R-:W-:Y:S02]  /*07c0*/  ISETP.LT.U32.AND P0, PT, R10, R7, !P0 ;  /* 0x000000070a00720c */ /* 0x000fe40004701070 */
[----:B------:R-:W-:Y:S02]  /*07d0*/  ISETP.GE.U32.AND P2, PT, R3, 0x4, PT ;  /* 0x000000040300780c */ /* 0x000fe40003f46070 */
[----:B------:R-:W-:-:S02]  /*07e0*/  LEA R0, R0, UR4, 0x2 ;  /* 0x0000000400007c11 */ /* 0x000fc4000f8e10ff */
[----:B------:R-:W-:Y:S02]  /*07f0*/  ISETP.NE.AND P1, PT, R10, RZ, PT ;  /* 0x000000ff0a00720c */ /* 0x000fe40003f25270 */
[----:B------:R-:W-:Y:S01]  /*0800*/  LEA R2, R7, R0, 0x2 ;  /* 0x0000000007027211 */ /* 0x000fe200078e10ff */
[----:B------:R0:W-:Y:S01]  /*0810*/  STS [R0], R4 ;  /* 0x0000000400007388 */ /* 0x0001e20000000800 */
[----:B------:R-:W-:Y:S01]  /*0820*/  MOV R17, 0xff800000 ;  /* 0xff80000000117802 */ /* 0x000fe20000000f00 */
[----:B------:R-:W-:Y:S01]  /*0830*/  BAR.SYNC.DEFER_BLOCKING 0x0 ;  /* 0x0000000000007b1d */ /* 0x000fe20000010000 */
[----:B0-----:R-:W-:-:S05]  /*0840*/  LEA R4, R15, UR4, 0x2 ;  /* 0x000000040f047c11 */ /* 0x001fca000f8e10ff */
[----:B------:R-:W-:Y:S04]  /*0850*/  @P0 LDS R5, [R2] ;  /* 0x0000000002050984 */ /* 0x000fe80000000800 */
[----:B------:R-:W0:Y:S02]  /*0860*/  @P0 LDS R8, [R0] ;  /* 0x0000000000080984 */ /* 0x000e240000000800 */
[----:B0-----:R-:W-:Y:S02]  /*0870*/  @P0 FMNMX R7, R5, R8, !PT ;  /* 0x0000000805070209 */ /* 0x001fe40007800000 */
[----:B------:R-:W-:-:S03]  /*0880*/  SHF.R.U32.HI R5, RZ, R6, R9 ;  /* 0x00000006ff057219 */ /* 0x000fc60000011609 */
[----:B------:R0:W-:Y:S01]  /*0890*/  @P0 STS [R0], R7 ;  /* 0x0000000700000388 */ /* 0x0001e20000000800 */
[----:B------:R-:W-:Y:S06]  /*08a0*/  BAR.SYNC.DEFER_BLOCKING 0x0 ;  /* 0x0000000000007b1d */ /* 0x000fec0000010000 */
[----:B------:R-:W-:Y:S05]  /*08b0*/  @!P2 BRA `(.L_x_6) ;  /* 0x00000000002ca947 */ /* 0x000fea0003800000 */
[----:B0-----:R-:W-:-:S07]  /*08c0*/  IMAD.MOV.U32 R7, RZ, RZ, R5 ;  /* 0x000000ffff077224 */ /* 0x001fce00078e0005 */
.L_x_7:
[----:B------:R-:W-:-:S13]  /*08d0*/  ISETP.GE.U32.AND P2, PT, R10, R7, PT ;  /* 0x000000070a00720c */ /* 0x000fda0003f46070 */
[----:B------:R-:W-:Y:S01]  /*08e0*/  @!P2 LEA R6, R7, R0, 0x2 ;  /* 0x000000000706a211 */ /* 0x000fe200078e10ff */
[----:B------:R-:W-:Y:S05]  /*08f0*/  @!P2 LDS R9, [R0] ;  /* 0x000000000009a984 */ /* 0x000fea0000000800 */
[----:B------:R-:W0:Y:S02]  /*0900*/  @!P2 LDS R6, [R6] ;  /* 0x000000000606a984 */ /* 0x000e240000000800 */
[----:B0-----:R-:W-:-:S05]  /*0910*/  @!P2 FMNMX R9, R6, R9, !PT ;  /* 0x000000090609a209 */ /* 0x001fca0007800000 */
[----:B------:R1:W-:Y:S01]  /*0920*/  @!P2 STS [R0], R9 ;  /* 0x000000090000a388 */ /* 0x0003e20000000800 */
[----:B------:R-:W-:Y:S01]  /*0930*/  BAR.SYNC.DEFER_BLOCKING 0x0 ;  /* 0x0000000000007b1d */ /* 0x000fe20000010000 */
[----:B------:R-:W-:Y:S02]  /*0940*/  ISETP.GT.U32.AND P2, PT, R7, 0x3, PT ;  /* 0x000000030700780c */ /* 0x000fe40003f44070 */
[----:B------:R-:W-:-:S11]  /*0950*/  SHF.R.U32.HI R7, RZ, 0x1, R7 ;  /* 0x00000001ff077819 */ /* 0x000fd60000011607 */
[----:B-1----:R-:W-:Y:S05]  /*0960*/  @P2 BRA `(.L_x_7) ;  /* 0xfffffffc00d82947 */ /* 0x002fea000383ffff */
.L_x_6:
[----:B------:R-:W-:Y:S04]  /*0970*/  BSSY.RECONVERGENT B1, `(.L_x_8) ;  /* 0x0000007000017945 */ /* 0x000fe80003800200 */
[----:B------:R-:W-:Y:S05]  /*0980*/  @P1 BRA `(.L_x_9) ;  /* 0x0000000000141947 */ /* 0x000fea0003800000 */
[----:B------:R-:W-:Y:S01]  /*0990*/  ISETP.GE.U32.AND P2, PT, R3, 0x2, PT ;  /* 0x000000020300780c */ /* 0x000fe20003f46070 */
[----:B------:R-:W1:-:S12]  /*09a0*/  LDS R17, [R0] ;  /* 0x0000000000117984 */ /* 0x000e580000000800 */
[----:B------:R-:W2:Y:S01]  /*09b0*/  @P2 LDS R6, [R0+0x4] ;  /* 0x0000040000062984 */ /* 0x000ea20000000800 */
[----:B-1----:R-:W-:-:S04]  /*09c0*/  FMNMX R17, R17, -INF , !PT ;  /* 0xff80000011117809 */ /* 0x002fc80007800000 */
[----:B--2---:R-:W-:-:S07]  /*09d0*/  @P2 FMNMX R17, R17, R6, !PT ;  /* 0x0000000611112209 */ /* 0x004fce0007800000 */
.L_x_9:
[----:B------:R-:W-:Y:S05]  /*09e0*/  BSYNC.RECONVERGENT B1 ;  /* 0x0000000000017941 */ /* 0x000fea0003800200 */
.L_x_8:
[----:B------:R-:W-:Y:S06]  /*09f0*/  BAR.SYNC.DEFER_BLOCKING 0x0 ;  /* 0x0000000000007b1d */ /* 0x000fec0000010000 */
[----:B------:R-:W1:Y:S01]  /*0a00*/  LDCU.64 UR6, c[0x0][0x390] ;  /* 0x00007200ff0677ac */ /* 0x000e620008000a00 */
[----:B------:R-:W-:Y:S01]  /*0a10*/  BSSY.RECONVERGENT B1, `(.L_x_10) ;  /* 0x0000040000017945 */ /* 0x000fe20003800200 */
[----:B------:R-:W2:Y:S01]  /*0a20*/  LDCU UR4, c[0x0][0x38c] ;  /* 0x00007180ff0477ac */ /* 0x000ea20008000800 */
[----:B------:R-:W3:Y:S01]  /*0a30*/  LDCU UR8, c[0x0][0x388] ;  /* 0x00007100ff0877ac */ /* 0x000ee20008000800 */
[----:B------:R4:W-:Y:S01]  /*0a40*/  @!P1 STS [R4], R17 ;  /* 0x0000001104009388 */ /* 0x0009e20000000800 */
[----:B-1----:R-:W-:Y:S01]  /*0a50*/  UIMAD UR6, UR6, UR7, URZ ;  /* 0x00000007060672a4 */ /* 0x002fe2000f8e02ff */
[----:B------:R-:W-:Y:S03]  /*0a60*/  BAR.SYNC.DEFER_BLOCKING 0x0 ;  /* 0x0000000000007b1d */ /* 0x000fe60000010000 */
[----:B--2---:R-:W-:-:S06]  /*0a70*/  UIMAD UR4, UR6, UR4, URZ ;  /* 0x00000004060472a4 */ /* 0x004fcc000f8e02ff */
[----:B------:R-:W-:-:S04]  /*0a80*/  ISETP.GE.AND P1, PT, R12, UR4, PT ;  /* 0x000000040c007c0c */ /* 0x000fc8000bf26270 */
[----:B---3--:R-:W-:Y:S01]  /*0a90*/  ISETP.GE.OR P4, PT, R14, UR8, P1 ;  /* 0x000000080e007c0c */ /* 0x008fe20008f86670 */
[----:B------:R4:W1:Y:S01]  /*0aa0*/  LDS R6, [R4] ;  /* 0x0000000004067984 */ /* 0x0008620000000800 */
[----:B------:R-:W-:Y:S11]  /*0ab0*/  BAR.SYNC.DEFER_BLOCKING 0x0 ;  /* 0x0000000000007b1d */ /* 0x000ff60000010000 */
[----:B----4-:R-:W-:Y:S05]  /*0ac0*/  @P4 BRA `(.L_x_11) ;  /* 0x0000000000544947 */ /* 0x010fea0003800000 */
[----:B------:R-:W-:Y:S02]  /*0ad0*/  HFMA2 R20, -RZ, RZ, 3.7421875, 0 ;  /* 0x437c0000ff147431 */ /* 0x000fe400000001ff */
[----:B------:R-:W-:Y:S02]  /*0ae0*/  IMAD.MOV.U32 R9, RZ, RZ, 0x3bbb989d ;  /* 0x3bbb989dff097424 */ /* 0x000fe400078e00ff */
[--C-:B-1----:R-:W-:Y:S01]  /*0af0*/  FADD R13, R13, -R6.reuse ;  /* 0x800000060d0d7221 */ /* 0x102fe20000000000 */
[----:B------:R-:W-:-:S03]  /*0b00*/  FADD R6, R18, -R6 ;  /* 0x8000000612067221 */ /* 0x000fc60000000000 */
[----:B0-----:R-:W-:-:S04]  /*0b10*/  FFMA.SAT R7, R13, R9, 0.5 ;  /* 0x3f0000000d077423 */ /* 0x001fc80000002009 */
[----:B------:R-:W-:Y:S01]  /*0b20*/  FFMA.RM R8, R7, R20, 12582913 ;  /* 0x4b40000107087423 */ /* 0x000fe20000004014 */
[----:B------:R-:W-:-:S03]  /*0b30*/  FFMA.SAT R7, R6, R9, 0.5 ;  /* 0x3f00000006077423 */ /* 0x000fc60000002009 */
[C---:B------:R-:W-:Y:S01]  /*0b40*/  FADD R16, R8.reuse, -12583039 ;  /* 0xcb40007f08107421 */ /* 0x040fe20000000000 */
[----:B------:R-:W-:Y:S01]  /*0b50*/  FFMA.RM R7, R7, R20, 12582913 ;  /* 0x4b40000107077423 */ /* 0x000fe20000004014 */
[----:B------:R-:W-:Y:S02]  /*0b60*/  SHF.L.U32 R8, R8, 0x17, RZ ;  /* 0x0000001708087819 */ /* 0x000fe400000006ff */
[----:B------:R-:W-:Y:S01]  /*0b70*/  FFMA R16, R13, 1.4426950216293334961, -R16 ;  /* 0x3fb8aa3b0d107823 */ /* 0x000fe20000000810 */
[C---:B------:R-:W-:Y:S01]  /*0b80*/  FADD R9, R7.reuse, -12583039 ;  /* 0xcb40007f07097421 */ /* 0x040fe20000000000 */
[----:B------:R-:W-:Y:S02]  /*0b90*/  IMAD.SHL.U32 R7, R7, 0x800000, RZ ;  /* 0x0080000007077824 */ /* 0x000fe400078e00ff */
[----:B------:R-:W-:Y:S01]  /*0ba0*/  FFMA R16, R13, 1.925963033500011079e-08, R16 ;  /* 0x32a570600d107823 */ /* 0x000fe20000000010 */
[----:B------:R-:W-:-:S03]  /*0bb0*/  FFMA R9, R6, 1.4426950216293334961, -R9 ;  /* 0x3fb8aa3b06097823 */ /* 0x000fc60000000809 */
[----:B------:R-:W0:Y:S01]  /*0bc0*/  MUFU.EX2 R13, R16 ;  /* 0x00000010000d7308 */ /* 0x000e220000000800 */
[----:B------:R-:W-:-:S07]  /*0bd0*/  FFMA R9, R6, 1.925963033500011079e-08, R9 ;  /* 0x32a5706006097823 */ /* 0x000fce0000000009 */
[----:B------:R-:W1:Y:S01]  /*0be0*/  MUFU.EX2 R18, R9 ;  /* 0x0000000900127308 */ /* 0x000e620000000800 */
[----:B0-----:R-:W-:Y:S01]  /*0bf0*/  FMUL R13, R8, R13 ;  /* 0x0000000d080d7220 */ /* 0x001fe20000400000 */
[----:B-1----:R-:W-:Y:S01]  /*0c00*/  FMUL R18, R7, R18 ;  /* 0x0000001207127220 */ /* 0x002fe20000400000 */
[----:B------:R-:W-:Y:S06]  /*0c10*/  BRA `(.L_x_12) ;  /* 0x00000000007c7947 */ /* 0x000fec0003800000 */
.L_x_11:
[----:B0-----:R-:W-:Y:S01]  /*0c20*/  IMAD R7, R11, UR5, RZ ;  /* 0x000000050b077c24 */ /* 0x001fe2000f8e02ff */
[----:B------:R-:W-:Y:S04]  /*0c30*/  BSSY.RECONVERGENT B2, `(.L_x_13) ;  /* 0x0000011000027945 */ /* 0x000fe80003800200 */
[----:B------:R-:W-:-:S04]  /*0c40*/  LEA R7, R7, R10, 0x4 ;  /* 0x0000000a07077211 */ /* 0x000fc800078e20ff */
[C---:B------:R-:W-:Y:S02]  /*0c50*/  ISETP.GE.OR P3, PT, R7.reuse, UR8, P1 ;  /* 0x0000000807007c0c */ /* 0x040fe40008f66670 */
[----:B------:R-:W-:-:S04]  /*0c60*/  IADD3 R8, PT, PT, R7, UR5, RZ ;  /* 0x0000000507087c10 */ /* 0x000fc8000fffe0ff */
[----:B------:R-:W-:-:S07]  /*0c70*/  ISETP.GE.OR P2, PT, R8, UR8, P1 ;  /* 0x0000000808007c0c */ /* 0x000fce0008f46670 */
[----:B------:R-:W-:Y:S06]  /*0c80*/  @P3 BRA `(.L_x_14) ;  /* 0x00000000002c3947 */ /* 0x000fec0003800000 */
[----:B------:R-:W-:Y:S02]  /*0c90*/  IMAD.MOV.U32 R7, RZ, RZ, 0x3bbb989d ;  /* 0x3bbb989dff077424 */ /* 0x000fe400078e00ff */
[----:B-1----:R-:W-:Y:S01]  /*0ca0*/  FADD R18, R18, -R6 ;  /* 0x8000000612127221 */ /* 0x002fe20000000000 */
[----:B------:R-:W-:-:S03]  /*0cb0*/  MOV R8, 0x437c0000 ;  /* 0x437c000000087802 */ /* 0x000fc60000000f00 */
[----:B------:R-:W-:-:S04]  /*0cc0*/  FFMA.SAT R7, R18, R7, 0.5 ;  /* 0x3f00000012077423 */ /* 0x000fc80000002007 */
[----:B------:R-:W-:-:S04]  /*0cd0*/  FFMA.RM R7, R7, R8, 12582913 ;  /* 0x4b40000107077423 */ /* 0x000fc80000004008 */
[C---:B------:R-:W-:Y:S01]  /*0ce0*/  FADD R9, R7.reuse, -12583039 ;  /* 0xcb40007f07097421 */ /* 0x040fe20000000000 */
[----:B------:R-:W-:-:S03]  /*0cf0*/  SHF.L.U32 R7, R7, 0x17, RZ ;  /* 0x0000001707077819 */ /* 0x000fc600000006ff */
[----:B------:R-:W-:-:S04]  /*0d00*/  FFMA R9, R18, 1.4426950216293334961, -R9 ;  /* 0x3fb8aa3b12097823 */ /* 0x000fc80000000809 */
[----:B------:R-:W-:-:S04]  /*0d10*/  FFMA R9, R18, 1.925963033500011079e-08, R9 ;  /* 0x32a5706012097823 */ /* 0x000fc80000000009 */
[----:B------:R-:W0:Y:S02]  /*0d20*/  MUFU.EX2 R18, R9 ;  /* 0x0000000900127308 */ /* 0x000e240000000800 */
[----:B0-----:R-:W-:-:S07]  /*0d30*/  FMUL R18, R7, R18 ;  /* 0x0000001207127220 */ /* 0x001fce0000400000 */
.L_x_14:
[----:B------:R-:W-:Y:S05]  /*0d40*/  BSYNC.RECONVERGENT B2 ;  /* 0x0000000000027941 */ /* 0x000fea0003800200 */
.L_x_13:
[----:B------:R-:W-:Y:S05]  /*0d50*/  @P2 BRA `(.L_x_12) ;  /* 0x00000000002c2947 */ /* 0x000fea0003800000 */
[----:B------:R-:W-:Y:S02]  /*0d60*/  HFMA2 R8, -RZ, RZ, 3.7421875, 0 ;  /* 0x437c0000ff087431 */ /* 0x000fe400000001ff */
[----:B------:R-:W-:Y:S02]  /*0d70*/  IMAD.MOV.U32 R7, RZ, RZ, 0x3bbb989d ;  /* 0x3bbb989dff077424 */ /* 0x000fe400078e00ff */
[----:B-1----:R-:W-:-:S04]  /*0d80*/  FADD R6, R13, -R6 ;  /* 0x800000060d067221 */ /* 0x002fc80000000000 */
        /* <DEDUP_REMOVED lines=8> */
.L_x_12:
[----:B------:R-:W-:Y:S05]  /*0e10*/  BSYNC.RECONVERGENT B1 ;  /* 0x0000000000017941 */ /* 0x000fea0003800200 */
.L_x_10:
[----:B-1----:R-:W-:Y:S01]  /*0e20*/  @!P4 FADD R6, RZ, R18 ;  /* 0x00000012ff06c221 */ /* 0x002fe20000000000 */
[----:B------:R-:W-:Y:S03]  /*0e30*/  BSSY.RECONVERGENT B1, `(.L_x_15) ;  /* 0x000000d000017945 */ /* 0x000fe60003800200 */
[----:B------:R-:W-:Y:S01]  /*0e40*/  @!P4 FADD R6, R6, R13 ;  /* 0x0000000d0606c221 */ /* 0x000fe20000000000 */
[----:B------:R-:W-:Y:S06]  /*0e50*/  @!P4 BRA `(.L_x_16) ;  /* 0x000000000028c947 */ /* 0x000fec0003800000 */
[----:B------:R-:W-:-:S04]  /*0e60*/  IMAD R7, R11, UR5, RZ ;  /* 0x000000050b077c24 */ /* 0x000fc8000f8e02ff */
[----:B------:R-:W-:Y:S02]  /*0e70*/  IMAD R6, R7, 0x20, R10 ;  /* 0x0000002007067824 */ /* 0x000fe400078e020a */
[----:B------:R-:W-:-:S03]  /*0e80*/  FADD R7, RZ, R18 ;  /* 0x00000012ff077221 */ /* 0x000fc60000000000 */
[C---:B------:R-:W-:Y:S02]  /*0e90*/  IADD3 R8, PT, PT, R6.reuse, UR5, RZ ;  /* 0x0000000506087c10 */ /* 0x040fe4000fffe0ff */
[----:B------:R-:W-:Y:S02]  /*0ea0*/  FSEL R7, R7, RZ, !P1 ;  /* 0x000000ff07077208 */ /* 0x000fe40004800000 */
[----:B------:R-:W-:Y:S02]  /*0eb0*/  ISETP.GE.AND P2, PT, R6, UR8, PT ;  /* 0x0000000806007c0c */ /* 0x000fe4000bf46270 */
[----:B------:R-:W-:Y:S02]  /*0ec0*/  ISETP.GE.AND P3, PT, R8, UR8, PT ;  /* 0x0000000808007c0c */ /* 0x000fe4000bf66270 */
[----:B------:R-:W-:-:S05]  /*0ed0*/  FSEL R6, R7, RZ, !P2 ;  /* 0x000000ff07067208 */ /* 0x000fca0005000000 */
[----:B------:R-:W-:-:S06]  /*0ee0*/  FADD R7, R6, R13 ;  /* 0x0000000d06077221 */ /* 0x000fcc0000000000 */
[----:B------:R-:W-:-:S07]  /*0ef0*/  @!P3 FSEL R6, R6, R7, P1 ;  /* 0x000000070606b208 */ /* 0x000fce0000800000 */
.L_x_16:
[----:B------:R-:W-:Y:S05]  /*0f00*/  BSYNC.RECONVERGENT B1 ;  /* 0x0000000000017941 */ /* 0x000fea0003800200 */
.L_x_15:
[----:B------:R-:W-:Y:S01]  /*0f10*/  STS [R0], R6 ;  /* 0x0000000600007388 */ /* 0x000fe20000000800 */
[----:B------:R-:W-:Y:S01]  /*0f20*/  BAR.SYNC.DEFER_BLOCKING 0x0 ;  /* 0x0000000000007b1d */ /* 0x000fe20000010000 */
[----:B------:R-:W-:Y:S02]  /*0f30*/  ISETP.GE.U32.AND P2, PT, R3, 0x4, PT ;  /* 0x000000040300780c */ /* 0x000fe40003f46070 */
[----:B------:R-:W-:Y:S02]  /*0f40*/  ISETP.NE.AND P1, PT, R10, RZ, PT ;  /* 0x000000ff0a00720c */ /* 0x000fe40003f25270 */
[----:B------:R-:W-:Y:S01]  /*0f50*/  MOV R9, RZ ;  /* 0x000000ff00097202 */ /* 0x000fe20000000f00 */
[----:B------:R-:W-:Y:S04]  /*0f60*/  @P0 LDS R2, [R2] ;  /* 0x0000000002020984 */ /* 0x000fe80000000800 */
[----:B------:R-:W0:Y:S02]  /*0f70*/  @P0 LDS R7, [R0] ;  /* 0x0000000000070984 */ /* 0x000e240000000800 */
[----:B0-----:R-:W-:-:S05]  /*0f80*/  @P0 FADD R7, R2, R7 ;  /* 0x0000000702070221 */ /* 0x001fca0000000000 */
[----:B------:R0:W-:Y:S01]  /*0f90*/  @P0 STS [R0], R7 ;  /* 0x0000000700000388 */ /* 0x0001e20000000800 */
[----:B------:R-:W-:Y:S06]  /*0fa0*/  BAR.SYNC.DEFER_BLOCKING 0x0 ;  /* 0x0000000000007b1d */ /* 0x000fec0000010000 */
[----:B------:R-:W-:Y:S05]  /*0fb0*/  @!P2 BRA `(.L_x_17) ;  /* 0x000000000028a947 */ /* 0x000fea0003800000 */
.L_x_18:
[----:B------:R-:W-:-:S13]  /*0fc0*/  ISETP.GE.U32.AND P0, PT, R10, R5, PT ;  /* 0x000000050a00720c */ /* 0x000fda0003f06070 */
[----:B------:R-:W-:Y:S01]  /*0fd0*/  @!P0 IMAD R2, R5, 0x4, R0 ;  /* 0x0000000405028824 */ /* 0x000fe200078e0200 */
[----:B0-----:R-:W-:Y:S05]  /*0fe0*/  @!P0 LDS R7, [R0] ;  /* 0x0000000000078984 */ /* 0x001fea0000000800 */
[----:B------:R-:W0:Y:S02]  /*0ff0*/  @!P0 LDS R2, [R2] ;  /* 0x0000000002028984 */ /* 0x000e240000000800 */
[----:B0-----:R-:W-:-:S05]  /*1000*/  @!P0 FADD R7, R2, R7 ;  /* 0x0000000702078221 */ /* 0x001fca0000000000 */
[----:B------:R1:W-:Y:S01]  /*1010*/  @!P0 STS [R0], R7 ;  /* 0x0000000700008388 */ /* 0x0003e20000000800 */
[----:B------:R-:W-:Y:S01]  /*1020*/  BAR.SYNC.DEFER_BLOCKING 0x0 ;  /* 0x0000000000007b1d */ /* 0x000fe20000010000 */
[----:B------:R-:W-:Y:S02]  /*1030*/  ISETP.GT.U32.AND P0, PT, R5, 0x3, PT ;  /* 0x000000030500780c */ /* 0x000fe40003f04070 */
[----:B------:R-:W-:-:S11]  /*1040*/  SHF.R.U32.HI R5, RZ, 0x1, R5 ;  /* 0x00000001ff057819 */ /* 0x000fd60000011605 */
[----:B-1----:R-:W-:Y:S05]  /*1050*/  @P0 BRA `(.L_x_18) ;  /* 0xfffffffc00d80947 */ /* 0x002fea000383ffff */
.L_x_17:
[----:B------:R-:W-:Y:S04]  /*1060*/  BSSY.RECONVERGENT B1, `(.L_x_19) ;  /* 0x0000007000017945 */ /* 0x000fe80003800200 */
[----:B------:R-:W-:Y:S05]  /*1070*/  @P1 BRA `(.L_x_20) ;  /* 0x0000000000141947 */ /* 0x000fea0003800000 */
[----:B------:R-:W-:Y:S01]  /*1080*/  ISETP.GE.U32.AND P0, PT, R3, 0x2, PT ;  /* 0x000000020300780c */ /* 0x000fe20003f06070 */
[----:B------:R-:W1:-:S12]  /*1090*/  LDS R9, [R0] ;  /* 0x0000000000097984 */ /* 0x000e580000000800 */
[----:B------:R-:W2:Y:S01]  /*10a0*/  @P0 LDS R2, [R0+0x4] ;  /* 0x0000040000020984 */ /* 0x000ea20000000800 */
[----:B-1----:R-:W-:-:S04]  /*10b0*/  FADD R9, RZ, R9 ;  /* 0x00000009ff097221 */ /* 0x002fc80000000000 */
[----:B--2---:R-:W-:-:S07]  /*10c0*/  @P0 FADD R9, R9, R2 ;  /* 0x0000000209090221 */ /* 0x004fce0000000000 */
.L_x_20:
[----:B------:R-:W-:Y:S05]  /*10d0*/  BSYNC.RECONVERGENT B1 ;  /* 0x0000000000017941 */ /* 0x000fea0003800200 */
.L_x_19:
[----:B------:R-:W-:Y:S06]  /*10e0*/  BAR.SYNC.DEFER_BLOCKING 0x0 ;  /* 0x0000000000007b1d */ /* 0x000fec0000010000 */
[----:B------:R-:W1:Y:S01]  /*10f0*/  LDCU UR4, c[0x0][0x388] ;  /* 0x00007100ff0477ac */ /* 0x000e620008000800 */
[----:B------:R-:W-:Y:S01]  /*1100*/  BSSY.RECONVERGENT B1, `(.L_x_21) ;  /* 0x0000012000017945 */ /* 0x000fe20003800200 */
[----:B------:R-:W-:Y:S01]  /*1110*/  @!P1 STS [R4], R9 ;  /* 0x0000000904009388 */ /* 0x000fe20000000800 */
[----:B------:R-:W-:Y:S01]  /*1120*/  BAR.SYNC.DEFER_BLOCKING 0x0 ;  /* 0x0000000000007b1d */ /* 0x000fe20000010000 */
[----:B-1----:R-:W-:-:S05]  /*1130*/  ISETP.GE.AND P3, PT, R14, UR4, PT ;  /* 0x000000040e007c0c */ /* 0x002fca000bf66270 */
[----:B0-----:R-:W0:Y:S02]  /*1140*/  LDS R0, [R4] ;  /* 0x0000000004007984 */ /* 0x001e240000000800 */
[----:B0-----:R-:W-:-:S04]  /*1150*/  IADD3 R2, PT, PT, R0, 0x1800000, RZ ;  /* 0x0180000000027810 */ /* 0x001fc80007ffe0ff */
[----:B------:R-:W-:Y:S01]  /*1160*/  LOP3.LUT R2, R2, 0x7f800000, RZ, 0xc0, !PT ;  /* 0x7f80000002027812 */ /* 0x000fe200078ec0ff */
[----:B------:R-:W-:Y:S03]  /*1170*/  BAR.SYNC.DEFER_BLOCKING 0x0 ;  /* 0x0000000000007b1d */ /* 0x000fe60000010000 */
[----:B------:R-:W-:-:S13]  /*1180*/  ISETP.GT.U32.AND P0, PT, R2, 0x1ffffff, PT ;  /* 0x01ffffff0200780c */ /* 0x000fda0003f04070 */
[----:B------:R-:W-:Y:S05]  /*1190*/  @P0 BRA `(.L_x_22) ;  /* 0x0000000000100947 */ /* 0x000fea0003800000 */
[----:B------:R-:W-:-:S07]  /*11a0*/  MOV R4, 0x11c0 ;  /* 0x000011c000047802 */ /* 0x000fce0000000f00 */
[----:B------:R-:W-:Y:S05]  /*11b0*/  CALL.REL.NOINC `($__internal_0_$__cuda_sm20_rcp_rn_f32_slowpath) ;  /* 0x0000000000d07944 */ /* 0x000fea0003c00000 */
[----:B------:R-:W-:Y:S01]  /*11c0*/  MOV R0, R3 ;  /* 0x0000000300007202 */ /* 0x000fe20000000f00 */
[----:B------:R-:W-:Y:S06]  /*11d0*/  BRA `(.L_x_23) ;  /* 0x0000000000107947 */ /* 0x000fec0003800000 */
.L_x_22:
[----:B------:R-:W0:Y:S02]  /*11e0*/  MUFU.RCP R3, R0 ;  /* 0x0000000000037308 */ /* 0x000e240000001000 */
[----:B0-----:R-:W-:-:S04]  /*11f0*/  FFMA R2, R0, R3, -1 ;  /* 0xbf80000000027423 */ /* 0x001fc80000000003 */
[----:B------:R-:W-:-:S04]  /*1200*/  FADD.FTZ R2, -R2, -RZ ;  /* 0x800000ff02027221 */ /* 0x000fc80000010100 */
[----:B------:R-:W-:-:S07]  /*1210*/  FFMA R0, R3, R2, R3 ;  /* 0x0000000203007223 */ /* 0x000fce0000000003 */
.L_x_23:
[----:B------:R-:W-:Y:S05]  /*1220*/  BSYNC.RECONVERGENT B1 ;  /* 0x0000000000017941 */ /* 0x000fea0003800200 */
.L_x_21:
[----:B------:R-:W-:Y:S04]  /*1230*/  BSSY.RECONVERGENT B1, `(.L_x_24) ;  /* 0x0000015000017945 */ /* 0x000fe80003800200 */
[----:B------:R-:W-:Y:S05]  /*1240*/  @P3 BRA `(.L_x_25) ;  /* 0x00000000004c3947 */ /* 0x000fea0003800000 */
[----:B------:R-:W0:Y:S01]  /*1250*/  LDC R2, c[0x0][0x38c] ;  /* 0x0000e300ff027b82 */ /* 0x000e220000000800 */
[----:B------:R-:W1:Y:S02]  /*1260*/  LDCU.64 UR6, c[0x0][0x390] ;  /* 0x00007200ff0677ac */ /* 0x000e640008000a00 */
[----:B-1----:R-:W-:-:S06]  /*1270*/  UIMAD UR6, UR6, UR7, URZ ;  /* 0x00000007060672a4 */ /* 0x002fcc000f8e02ff */
[----:B0-----:R-:W-:-:S05]  /*1280*/  IMAD R9, R2, UR6, RZ ;  /* 0x0000000602097c24 */ /* 0x001fca000f8e02ff */
[----:B------:R-:W-:-:S13]  /*1290*/  ISETP.GE.AND P0, PT, R12, R9, PT ;  /* 0x000000090c00720c */ /* 0x000fda0003f06270 */
[----:B------:R-:W-:Y:S05]  /*12a0*/  @P0 BRA `(.L_x_25) ;  /* 0x0000000000340947 */ /* 0x000fea0003800000 */
[----:B------:R-:W0:Y:S01]  /*12b0*/  LDC.64 R2, c[0x0][0x3d0] ;  /* 0x0000f400ff027b82 */ /* 0x000e220000000a00 */
[----:B------:R-:W-:Y:S02]  /*12c0*/  IMAD R5, R11, UR5, RZ ;  /* 0x000000050b057c24 */ /* 0x000fe4000f8e02ff */
[----:B------:R-:W-:Y:S02]  /*12d0*/  FMUL R13, R0, R13 ;  /* 0x0000000d000d7220 */ /* 0x000fe40000400000 */
[----:B------:R-:W-:-:S05]  /*12e0*/  IMAD R5, R5, 0x80, R10 ;  /* 0x0000008005057824 */ /* 0x000fca00078e020a */
[----:B------:R-:W-:Y:S01]  /*12f0*/  IADD3 R7, PT, PT, R5, UR5, RZ ;  /* 0x0000000505077c10 */ /* 0x000fe2000fffe0ff */
[----:B------:R-:W-:-:S04]  /*1300*/  IMAD R5, R9, R5, R12 ;  /* 0x0000000509057224 */ /* 0x000fc800078e020c */
[----:B------:R-:W-:Y:S02]  /*1310*/  IMAD R9, R9, R7, R12 ;  /* 0x0000000709097224 */ /* 0x000fe400078e020c */
[----:B------:R-:W-:Y:S01]  /*1320*/  FMUL R7, R0, R18 ;  /* 0x0000001200077220 */ /* 0x000fe20000400000 */
[----:B0-----:R-:W-:-:S04]  /*1330*/  IMAD.WIDE R4, R5, 0x4, R2 ;  /* 0x0000000405047825 */ /* 0x001fc800078e0202 */
[----:B------:R-:W-:Y:S01]  /*1340*/  IMAD.WIDE R2, R9, 0x4, R2 ;  /* 0x0000000409027825 */ /* 0x000fe200078e0202 */
[----:B------:R-:W-:Y:S04]  /*1350*/  STG.E desc[UR10][R4.64], R7 ;  /* 0x0000000704007986 */ /* 0x000fe8000c10190a */
[----:B------:R-:W-:Y:S01]  /*1360*/  STG.E desc[UR10][R2.64], R13 ;  /* 0x0000000d02007986 */ /* 0x000fe2000c10190a */
[----:B------:R-:W-:Y:S05]  /*1370*/  EXIT ;  /* 0x000000000000794d */ /* 0x000fea0003800000 */
.L_x_25:
[----:B------:R-:W-:Y:S05]  /*1380*/  BSYNC.RECONVERGENT B1 ;  /* 0x0000000000017941 */ /* 0x000fea0003800200 */
.L_x_24:
[----:B------:R-:W0:Y:S01]  /*1390*/  LDCU.64 UR6, c[0x0][0x390] ;  /* 0x00007200ff0677ac */ /* 0x000e220008000a00 */
[----:B------:R-:W1:Y:S01]  /*13a0*/  LDC.64 R8, c[0x0][0x388] ;  /* 0x0000e200ff087b82 */ /* 0x000e620000000a00 */
[----:B------:R-:W-:Y:S02]  /*13b0*/  IMAD R5, R11, UR5, RZ ;  /* 0x000000050b057c24 */ /* 0x000fe4000f8e02ff */
[----:B------:R-:W-:-:S03]  /*13c0*/  FMUL R11, R0, R18 ;  /* 0x00000012000b7220 */ /* 0x000fc60000400000 */
[----:B------:R-:W-:-:S05]  /*13d0*/  LEA R10, R5, R10, 0x6 ;  /* 0x0000000a050a7211 */ /* 0x000fca00078e30ff */
[----:B------:R-:W-:-:S05]  /*13e0*/  IMAD R5, R5, 0x40, R10 ;  /* 0x0000004005057824 */ /* 0x000fca00078e020a */
[----:B------:R-:W-:Y:S01]  /*13f0*/  IADD3 R7, PT, PT, R5, UR5, RZ ;  /* 0x0000000505077c10 */ /* 0x000fe2000fffe0ff */
[----:B0-----:R-:W-:-:S06]  /*1400*/  UIMAD UR6, UR6, UR7, URZ ;  /* 0x00000007060672a4 */ /* 0x001fcc000f8e02ff */
[----:B-1----:R-:W-:-:S05]  /*1410*/  IMAD R9, R9, UR6, RZ ;  /* 0x0000000609097c24 */ /* 0x002fca000f8e02ff */
[----:B------:R-:W-:-:S04]  /*1420*/  ISETP.GE.AND P0, PT, R12, R9, PT ;  /* 0x000000090c00720c */ /* 0x000fc80003f06270 */
[-C--:B------:R-:W-:Y:S02]  /*1430*/  ISETP.GE.OR P1, PT, R5, R8.reuse, P0 ;  /* 0x000000080500720c */ /* 0x080fe40000726670 */
[----:B------:R-:W-:-:S11]  /*1440*/  ISETP.GE.OR P0, PT, R7, R8, P0 ;  /* 0x000000080700720c */ /* 0x000fd60000706670 */
[----:B------:R-:W0:Y:S01]  /*1450*/  @!P1 LDC.64 R2, c[0x0][0x3d0] ;  /* 0x0000f400ff029b82 */ /* 0x000e220000000a00 */
[----:B------:R-:W-:-:S04]  /*1460*/  @!P1 IMAD R5, R9, R5, R12 ;  /* 0x0000000509059224 */ /* 0x000fc800078e020c */
[----:B0-----:R-:W-:-:S05]  /*1470*/  @!P1 IMAD.WIDE R2, R5, 0x4, R2 ;  /* 0x0000000405029825 */ /* 0x001fca00078e0202 */
[----:B------:R0:W-:Y:S01]  /*1480*/  @!P1 STG.E desc[UR10][R2.64], R11 ;  /* 0x0000000b02009986 */ /* 0x0001e2000c10190a */
[----:B------:R-:W-:Y:S05]  /*1490*/  @P0 EXIT ;  /* 0x000000000000094d */ /* 0x000fea0003800000 */
[----:B0-----:R-:W0:Y:S01]  /*14a0*/  LDC.64 R2, c[0x0][0x3d0] ;  /* 0x0000f400ff027b82 */ /* 0x001e220000000a00 */
[----:B------:R-:W-:Y:S02]  /*14b0*/  IMAD R7, R9, R7, R12 ;  /* 0x0000000709077224 */ /* 0x000fe400078e020c */
[----:B------:R-:W-:Y:S02]  /*14c0*/  FMUL R13, R0, R13 ;  /* 0x0000000d000d7220 */ /* 0x000fe40000400000 */
[----:B0-----:R-:W-:-:S05]  /*14d0*/  IMAD.WIDE R2, R7, 0x4, R2 ;  /* 0x0000000407027825 */ /* 0x001fca00078e0202 */
[----:B------:R-:W-:Y:S01]  /*14e0*/  STG.E desc[UR10][R2.64], R13 ;  /* 0x0000000d02007986 */ /* 0x000fe2000c10190a */
[----:B------:R-:W-:Y:S05]  /*14f0*/  EXIT ;  /* 0x000000000000794d */ /* 0x000fea0003800000 */
        .weak           $__internal_0_$__cuda_sm20_rcp_rn_f32_slowpath
        .type           $__internal_0_$__cuda_sm20_rcp_rn_f32_slowpath,@function
        .size           $__internal_0_$__cuda_sm20_rcp_rn_f32_slowpath,(.L_x_31 - $__internal_0_$__cuda_sm20_rcp_rn_f32_slowpath)
$__internal_0_$__cuda_sm20_rcp_rn_f32_slowpath:
[----:B------:R-:W-:Y:S01]  /*1500*/  SHF.L.U32 R2, R0, 0x1, RZ ;  /* 0x0000000100027819 */ /* 0x000fe200000006ff */
[----:B------:R-:W-:Y:S03]  /*1510*/  BSSY.RECONVERGENT B2, `(.L_x_26) ;  /* 0x0000030000027945 */ /* 0x000fe60003800200 */
[----:B------:R-:W-:-:S04]  /*1520*/  SHF.R.U32.HI R2, RZ, 0x18, R2 ;  /* 0x00000018ff027819 */ /* 0x000fc80000011602 */
[----:B------:R-:W-:-:S13]  /*1530*/  ISETP.NE.U32.AND P0, PT, R2, RZ, PT ;  /* 0x000000ff0200720c */ /* 0x000fda0003f05070 */
[----:B------:R-:W-:Y:S05]  /*1540*/  @P0 BRA `(.L_x_27) ;  /* 0x0000000000280947 */ /* 0x000fea0003800000 */
[----:B------:R-:W-:-:S05]  /*1550*/  IMAD.SHL.U32 R2, R0, 0x2, RZ ;  /* 0x0000000200027824 */ /* 0x000fca00078e00ff */
[----:B------:R-:W-:-:S13]  /*1560*/  ISETP.NE.AND P0, PT, R2, RZ, PT ;  /* 0x000000ff0200720c */ /* 0x000fda0003f05270 */
[----:B------:R-:W-:Y:S01]  /*1570*/  @P0 FFMA R5, R0, 1.84467440737095516160e+19, RZ ;  /* 0x5f80000000050823 */ /* 0x000fe200000000ff */
[----:B------:R-:W-:Y:S08]  /*1580*/  @!P0 MUFU.RCP R3, R0 ;  /* 0x0000000000038308 */ /* 0x000ff00000001000 */
[----:B------:R-:W0:Y:S02]  /*1590*/  @P0 MUFU.RCP R2, R5 ;  /* 0x0000000500020308 */ /* 0x000e240000001000 */
[----:B0-----:R-:W-:-:S04]  /*15a0*/  @P0 FFMA R6, R5, R2, -1 ;  /* 0xbf80000005060423 */ /* 0x001fc80000000002 */
[----:B------:R-:W-:-:S04]  /*15b0*/  @P0 FADD.FTZ R7, -R6, -RZ ;  /* 0x800000ff06070221 */ /* 0x000fc80000010100 */
[----:B------:R-:W-:-:S04]  /*15c0*/  @P0 FFMA R2, R2, R7, R2 ;  /* 0x0000000702020223 */ /* 0x000fc80000000002 */
[----:B------:R-:W-:Y:S01]  /*15d0*/  @P0 FFMA R3, R2, 1.84467440737095516160e+19, RZ ;  /* 0x5f80000002030823 */ /* 0x000fe200000000ff */
[----:B------:R-:W-:Y:S06]  /*15e0*/  BRA `(.L_x_28) ;  /* 0x0000000000887947 */ /* 0x000fec0003800000 */
.L_x_27:
[----:B------:R-:W-:-:S04]  /*15f0*/  IADD3 R3, PT, PT, R2, -0xfd, RZ ;  /* 0xffffff0302037810 */ /* 0x000fc80007ffe0ff */
[----:B------:R-:W-:-:S13]  /*1600*/  ISETP.GT.U32.AND P0, PT, R3, 0x1, PT ;  /* 0x000000010300780c */ /* 0x000fda0003f04070 */
[----:B------:R-:W-:Y:S05]  /*1610*/  @P0 BRA `(.L_x_29) ;  /* 0x0000000000780947 */ /* 0x000fea0003800000 */
[----:B------:R-:W-:Y:S01]  /*1620*/  LOP3.LUT R5, R0, 0x7fffff, RZ, 0xc0, !PT ;  /* 0x007fffff00057812 */ /* 0x000fe200078ec0ff */
[----:B------:R-:W-:-:S03]  /*1630*/  HFMA2 R14, -RZ, RZ, 0, 1.78813934326171875e-07 ;  /* 0x00000003ff0e7431 */ /* 0x000fc600000001ff */
[----:B------:R-:W-:-:S04]  /*1640*/  LOP3.LUT R5, R5, 0x3f800000, RZ, 0xfc, !PT ;  /* 0x3f80000005057812 */ /* 0x000fc800078efcff */
[----:B------:R-:W0:Y:S01]  /*1650*/  MUFU.RCP R6, R5 ;  /* 0x0000000500067308 */ /* 0x000e220000001000 */
[----:B------:R-:W-:Y:S01]  /*1660*/  SHF.L.U32 R9, R14, R3, RZ ;  /* 0x000000030e097219 */ /* 0x000fe200000006ff */
[----:B0-----:R-:W-:-:S04]  /*1670*/  FFMA R7, R5, R6, -1 ;  /* 0xbf80000005077423 */ /* 0x001fc80000000006 */
[----:B------:R-:W-:-:S04]  /*1680*/  FADD.FTZ R7, -R7, -RZ ;  /* 0x800000ff07077221 */ /* 0x000fc80000010100 */
[CCC-:B------:R-:W-:Y:S01]  /*1690*/  FFMA.RM R8, R6.reuse, R7.reuse, R6.reuse ;  /* 0x0000000706087223 */ /* 0x1c0fe20000004006 */
[----:B------:R-:W-:-:S04]  /*16a0*/  FFMA.RP R7, R6, R7, R6 ;  /* 0x0000000706077223 */ /* 0x000fc80000008006 */
[C---:B------:R-:W-:Y:S02]  /*16b0*/  LOP3.LUT R6, R8.reuse, 0x7fffff, RZ, 0xc0, !PT ;  /* 0x007fffff08067812 */ /* 0x040fe400078ec0ff */
[----:B------:R-:W-:Y:S02]  /*16c0*/  FSETP.NEU.FTZ.AND P0, PT, R8, R7, PT ;  /* 0x000000070800720b */ /* 0x000fe40003f1d000 */
[----:B------:R-:W-:Y:S02]  /*16d0*/  LOP3.LUT R6, R6, 0x800000, RZ, 0xfc, !PT ;  /* 0x0080000006067812 */ /* 0x000fe400078efcff */
[----:B------:R-:W-:Y:S02]  /*16e0*/  SEL R7, RZ, 0xffffffff, !P0 ;  /* 0xffffffffff077807 */ /* 0x000fe40004000000 */
[----:B------:R-:W-:-:S03]  /*16f0*/  LOP3.LUT R8, R9, R6, RZ, 0xc0, !PT ;  /* 0x0000000609087212 */ /* 0x000fc600078ec0ff */
[----:B------:R-:W-:Y:S01]  /*1700*/  IMAD.MOV R7, RZ, RZ, -R7 ;  /* 0x000000ffff077224 */ /* 0x000fe200078e0a07 */
[----:B------:R-:W-:-:S04]  /*1710*/  SHF.R.U32.HI R8, RZ, R3, R8 ;  /* 0x00000003ff087219 */ /* 0x000fc80000011608 */
[----:B------:R-:W-:Y:S02]  /*1720*/  LOP3.LUT P1, RZ, R7, R3, R6, 0xf8, !PT ;  /* 0x0000000307ff7212 */ /* 0x000fe4000782f806 */
[C---:B------:R-:W-:Y:S02]  /*1730*/  LOP3.LUT P0, RZ, R8.reuse, 0x1, RZ, 0xc0, !PT ;  /* 0x0000000108ff7812 */ /* 0x040fe4000780c0ff */
[----:B------:R-:W-:-:S04]  /*1740*/  LOP3.LUT P2, RZ, R8, 0x2, RZ, 0xc0, !PT ;  /* 0x0000000208ff7812 */ /* 0x000fc8000784c0ff */
[----:B------:R-:W-:Y:S02]  /*1750*/  PLOP3.LUT P0, PT, P0, P1, P2, 0xe0, 0x0 ;  /* 0x000000000000781c */ /* 0x000fe40000703c20 */
[----:B------:R-:W-:Y:S02]  /*1760*/  LOP3.LUT P1, RZ, R0, 0x7fffff, RZ, 0xc0, !PT ;  /* 0x007fffff00ff7812 */ /* 0x000fe4000782c0ff */
[----:B------:R-:W-:-:S04]  /*1770*/  SEL R3, RZ, 0x1, !P0 ;  /* 0x00000001ff037807 */ /* 0x000fc80004000000 */
[----:B------:R-:W-:-:S04]  /*1780*/  IADD3 R3, PT, PT, -R3, RZ, RZ ;  /* 0x000000ff03037210 */ /* 0x000fc80007ffe1ff */
[----:B------:R-:W-:Y:S02]  /*1790*/  ISETP.GE.AND P0, PT, R3, RZ, PT ;  /* 0x000000ff0300720c */ /* 0x000fe40003f06270 */
[----:B------:R-:W-:-:S04]  /*17a0*/  IADD3 R3, PT, PT, R2, -0xfc, RZ ;  /* 0xffffff0402037810 */ /* 0x000fc80007ffe0ff */
[----:B------:R-:W-:-:S07]  /*17b0*/  SHF.R.U32.HI R3, RZ, R3, R6 ;  /* 0x00000003ff037219 */ /* 0x000fce0000011606 */
[----:B------:R-:W-:-:S05]  /*17c0*/  @!P0 VIADD R3, R3, 0x1 ;  /* 0x0000000103038836 */ /* 0x000fca0000000000 */
[----:B------:R-:W-:-:S04]  /*17d0*/  @!P1 SHF.L.U32 R3, R3, 0x1, RZ ;  /* 0x0000000103039819 */ /* 0x000fc800000006ff */
[----:B------:R-:W-:Y:S01]  /*17e0*/  LOP3.LUT R3, R3, 0x80000000, R0, 0xf8, !PT ;  /* 0x8000000003037812 */ /* 0x000fe200078ef800 */
[----:B------:R-:W-:Y:S06]  /*17f0*/  BRA `(.L_x_28) ;  /* 0x0000000000047947 */ /* 0x000fec0003800000 */
.L_x_29:
[----:B------:R0:W1:Y:S02]  /*1800*/  MUFU.RCP R3, R0 ;  /* 0x0000000000037308 */ /* 0x0000640000001000 */
.L_x_28:
[----:B------:R-:W-:Y:S05]  /*1810*/  BSYNC.RECONVERGENT B2 ;  /* 0x0000000000027941 */ /* 0x000fea0003800200 */
.L_x_26:
[----:B------:R-:W-:-:S04]  /*1820*/  MOV R5, 0x0 ;  /* 0x0000000000057802 */ /* 0x000fc80000000f00 */
[----:B01----:R-:W-:Y:S05]  /*1830*/  RET.REL.NODEC R4 `(_Z7kernel16TensorIfLi4EES0_S0_) ;  /* 0xffffffe404f07950 */ /* 0x003fea0003c3ffff */
.L_x_30:
[----:B------:R-:W-:-:S00]  /*1840*/  BRA `(.L_x_30) ;  /* 0xfffffffc00fc7947 */ /* 0x000fc0000383ffff */
[----:B------:R-:W-:-:S00]  /*1850*/  NOP ;  /* 0x0000000000007918 */ /* 0x000fc00000000000 */
        /* <DEDUP_REMOVED lines=10> */
.L_x_31:


//--------------------- .nv.shared._Z7kernel16TensorIfLi4EES0_S0_ --------------------------
	.section	.nv.shared._Z7kernel16TensorIfLi4EES0_S0_,"aw",@nobits
	.sectionflags	@""
	.align	16
.nv.shared._Z7kernel16TensorIfLi4EES0_S0_:
	.zero		1040


//--------------------- .nv.shared.reserved.0     --------------------------
	.section	.nv.shared.reserved.0,"aw",@nobits
	.weak		__nv_reservedSMEM_offset_0_alias
	.size		__nv_reservedSMEM_offset_0_alias, 0, 64
	.other		__nv_reservedSMEM_offset_0_alias,@"STO_CUDA_RESERVED_SHARED STV_DEFAULT"
__nv_reservedSMEM_offset_0_alias:
	.zero		0
	.zero		64


//--------------------- .nv.constant0._Z7kernel16TensorIfLi4EES0_S0_ --------------------------
	.section	.nv.constant0._Z7kernel16TensorIfLi4EES0_S0_,"a",@progbits
	.sectionflags	@""
	.align	4
.nv.constant0._Z7kernel16TensorIfLi4EES0_S0_:
	.zero		1016


//--------------------- SYMBOLS --------------------------

	.type		.nv.reservedSmem.offset0,@object
	.size		.nv.reservedSmem.offset0,0x4
	.type		.nv.reservedSmem.cap,@object
	.size		.nv.reservedSmem.cap,0x4
